	.target	sm_90a

	.elftype	@"ET_EXEC"


//--------------------- .note.nv.tkinfo           --------------------------
	.section	.note.nv.tkinfo,"",@"SHT_NOTE"
	.sectionflags	@"SHF_NOTE_NV_TKINFO"
	.tkinfo
        /*0018*/ 	.word	0x00000002
        /*0030*/ 	.string	""
        /*0030*/ 	.string	"ptxas"
        /*0030*/ 	.string	"Cuda compilation tools, release 13.0, V13.0.88"
        /*0030*/ 	.string	"Build cuda_13.0.r13.0/compiler.36424714_0"
        /*0030*/ 	.string	"-v  -suppress-debug-info  -lineinfo  -arch sm_90a "



//--------------------- .note.nv.cuinfo           --------------------------
	.section	.note.nv.cuinfo,"",@"SHT_NOTE"
	.sectionflags	@"SHF_NOTE_NV_CUINFO"
        /*0018*/ 	.short	0x0002
        /*001a*/ 	.short	0x005a
        /*001c*/ 	.short	0x0082
	.zero		2


//--------------------- .nv.info                  --------------------------
	.section	.nv.info,"",@"SHT_CUDA_INFO"
	.align	4


	//----- nvinfo : EIATTR_REGCOUNT
	.align		4
        /*0000*/ 	.byte	0x04, 0x2f
        /*0002*/ 	.short	(.L_1 - .L_0)
	.align		4
.L_0:
        /*0004*/ 	.word	index@(gluon_wgmma)
        /*0008*/ 	.word	0x0000009a


	//----- nvinfo : EIATTR_FRAME_SIZE
	.align		4
.L_1:
        /*000c*/ 	.byte	0x04, 0x11
        /*000e*/ 	.short	(.L_3 - .L_2)
	.align		4
.L_2:
        /*0010*/ 	.word	index@(gluon_wgmma)
        /*0014*/ 	.word	0x00000000


	//----- nvinfo : EIATTR_MIN_STACK_SIZE
	.align		4
.L_3:
        /*0018*/ 	.byte	0x04, 0x12
        /*001a*/ 	.short	(.L_5 - .L_4)
	.align		4
.L_4:
        /*001c*/ 	.word	index@(gluon_wgmma)
        /*0020*/ 	.word	0x00000000
.L_5:


//--------------------- .nv.compat                --------------------------
	.section	.nv.compat,"",@"SHT_CUDA_COMPAT_INFO"
	.align	4
        /*0000*/ 	.byte	0x02, 0x09, 0x01, 0x00, 0x02, 0x02, 0x04, 0x00, 0x02, 0x05, 0x05, 0x00, 0x03, 0x07, 0x01, 0x01
        /*0010*/ 	.byte	0x02, 0x03, 0x03, 0x00, 0x02, 0x06, 0x01, 0x00, 0x04, 0x0b, 0x08, 0x00, 0x00, 0x00, 0x00, 0x00
        /*0020*/ 	.byte	0x00, 0x00, 0x00, 0x00


//--------------------- .nv.info.gluon_wgmma      --------------------------
	.section	.nv.info.gluon_wgmma,"",@"SHT_CUDA_INFO"
	.sectionflags	@""
	.align	4


	//----- nvinfo : EIATTR_CUDA_API_VERSION
	.align		4
        /*0000*/ 	.byte	0x04, 0x37
        /*0002*/ 	.short	(.L_7 - .L_6)
.L_6:
        /*0004*/ 	.word	0x00000082


	//----- nvinfo : EIATTR_KPARAM_INFO
	.align		4
.L_7:
        /*0008*/ 	.byte	0x04, 0x17
        /*000a*/ 	.short	(.L_9 - .L_8)
.L_8:
        /*000c*/ 	.word	0x00000000
        /*0010*/ 	.short	0x000a
        /*0012*/ 	.short	0x0048
        /*0014*/ 	.byte	0x00, 0xf4, 0x21, 0x00


	//----- nvinfo : EIATTR_KPARAM_INFO
	.align		4
.L_9:
        /*0018*/ 	.byte	0x04, 0x17
        /*001a*/ 	.short	(.L_11 - .L_10)
.L_10:
        /*001c*/ 	.word	0x00000000
        /*0020*/ 	.short	0x0009
        /*0022*/ 	.short	0x0040
        /*0024*/ 	.byte	0x00, 0xf4, 0x21, 0x00


	//----- nvinfo : EIATTR_KPARAM_INFO
	.align		4
.L_11:
        /*0028*/ 	.byte	0x04, 0x17
        /*002a*/ 	.short	(.L_13 - .L_12)
.L_12:
        /*002c*/ 	.word	0x00000000
        /*0030*/ 	.short	0x0008
        /*0032*/ 	.short	0x0038
        /*0034*/ 	.byte	0x00, 0xf0, 0x21, 0x00


	//----- nvinfo : EIATTR_KPARAM_INFO
	.align		4
.L_13:
        /*0038*/ 	.byte	0x04, 0x17
        /*003a*/ 	.short	(.L_15 - .L_14)
.L_14:
        /*003c*/ 	.word	0x00000000
        /*0040*/ 	.short	0x0007
        /*0042*/ 	.short	0x0030
        /*0044*/ 	.byte	0x00, 0xf0, 0x21, 0x00


	//----- nvinfo : EIATTR_KPARAM_INFO
	.align		4
.L_15:
        /*0048*/ 	.byte	0x04, 0x17
        /*004a*/ 	.short	(.L_17 - .L_16)
.L_16:
        /*004c*/ 	.word	0x00000000
        /*0050*/ 	.short	0x0006
        /*0052*/ 	.short	0x0028
        /*0054*/ 	.byte	0x00, 0xf0, 0x21, 0x00


	//----- nvinfo : EIATTR_KPARAM_INFO
	.align		4
.L_17:
        /*0058*/ 	.byte	0x04, 0x17
        /*005a*/ 	.short	(.L_19 - .L_18)
.L_18:
        /*005c*/ 	.word	0x00000000
        /*0060*/ 	.short	0x0005
        /*0062*/ 	.short	0x0020
        /*0064*/ 	.byte	0x00, 0xf0, 0x11, 0x00


	//----- nvinfo : EIATTR_KPARAM_INFO
	.align		4
.L_19:
        /*0068*/ 	.byte	0x04, 0x17
        /*006a*/ 	.short	(.L_21 - .L_20)
.L_20:
        /*006c*/ 	.word	0x00000000
        /*0070*/ 	.short	0x0004
        /*0072*/ 	.short	0x001c
        /*0074*/ 	.byte	0x00, 0xf0, 0x11, 0x00


	//----- nvinfo : EIATTR_KPARAM_INFO
	.align		4
.L_21:
        /*0078*/ 	.byte	0x04, 0x17
        /*007a*/ 	.short	(.L_23 - .L_22)
.L_22:
        /*007c*/ 	.word	0x00000000
        /*0080*/ 	.short	0x0003
        /*0082*/ 	.short	0x0018
        /*0084*/ 	.byte	0x00, 0xf0, 0x11, 0x00


	//----- nvinfo : EIATTR_KPARAM_INFO
	.align		4
.L_23:
        /*0088*/ 	.byte	0x04, 0x17
        /*008a*/ 	.short	(.L_25 - .L_24)
.L_24:
        /*008c*/ 	.word	0x00000000
        /*0090*/ 	.short	0x0002
        /*0092*/ 	.short	0x0010
        /*0094*/ 	.byte	0x00, 0xf4, 0x21, 0x00


	//----- nvinfo : EIATTR_KPARAM_INFO
	.align		4
.L_25:
        /*0098*/ 	.byte	0x04, 0x17
        /*009a*/ 	.short	(.L_27 - .L_26)
.L_26:
        /*009c*/ 	.word	0x00000000
        /*00a0*/ 	.short	0x0001
        /*00a2*/ 	.short	0x0008
        /*00a4*/ 	.byte	0x00, 0xf4, 0x21, 0x00


	//----- nvinfo : EIATTR_KPARAM_INFO
	.align		4
.L_27:
        /*00a8*/ 	.byte	0x04, 0x17
        /*00aa*/ 	.short	(.L_29 - .L_28)
.L_28:
        /*00ac*/ 	.word	0x00000000
        /*00b0*/ 	.short	0x0000
        /*00b2*/ 	.short	0x0000
        /*00b4*/ 	.byte	0x00, 0xf4, 0x21, 0x00


	//----- nvinfo : EIATTR_SPARSE_MMA_MASK
	.align		4
.L_29:
        /*00b8*/ 	.byte	0x03, 0x50
        /*00ba*/ 	.short	0x0000


	//----- nvinfo : EIATTR_MAXREG_COUNT
	.align		4
        /*00bc*/ 	.byte	0x03, 0x1b
        /*00be*/ 	.short	0x00ff


	//----- nvinfo : EIATTR_NUM_BARRIERS
	.align		4
        /*00c0*/ 	.byte	0x02, 0x4c
        /*00c2*/ 	.byte	0x01
	.zero		1


	//----- nvinfo : EIATTR_MERCURY_ISA_VERSION
	.align		4
        /*00c4*/ 	.byte	0x03, 0x5f
        /*00c6*/ 	.short	0x0101


	//----- nvinfo : EIATTR_INT_WARP_WIDE_INSTR_OFFSETS
	.align		4
        /*00c8*/ 	.byte	0x04, 0x31
        /*00ca*/ 	.short	(.L_31 - .L_30)


	//   ....[0]....
.L_30:
        /*00cc*/ 	.word	0x00001300


	//   ....[1]....
        /*00d0*/ 	.word	0x00001390


	//   ....[2]....
        /*00d4*/ 	.word	0x00001d10


	//   ....[3]....
        /*00d8*/ 	.word	0x00001d20


	//   ....[4]....
        /*00dc*/ 	.word	0x00001dd0


	//   ....[5]....
        /*00e0*/ 	.word	0x00001de0


	//   ....[6]....
        /*00e4*/ 	.word	0x00002740


	//   ....[7]....
        /*00e8*/ 	.word	0x00002750


	//----- nvinfo : EIATTR_COOP_GROUP_MASK_REGIDS
	.align		4
.L_31:
        /*00ec*/ 	.byte	0x04, 0x29
        /*00ee*/ 	.short	(.L_33 - .L_32)


	//   ....[0]....
.L_32:
        /*00f0*/ 	.word	0xffffffff


	//   ....[1]....
        /*00f4*/ 	.word	0xffffffff


	//   ....[2]....
        /*00f8*/ 	.word	0xffffffff


	//----- nvinfo : EIATTR_COOP_GROUP_INSTR_OFFSETS
	.align		4
.L_33:
        /*00fc*/ 	.byte	0x04, 0x28
        /*00fe*/ 	.short	(.L_35 - .L_34)


	//   ....[0]....
.L_34:
        /*0100*/ 	.word	0x00000150


	//   ....[1]....
        /*0104*/ 	.word	0x00000720


	//   ....[2]....
        /*0108*/ 	.word	0x00000cd0


	//----- nvinfo : EIATTR_MBARRIER_INSTR_OFFSETS
	.align		4
.L_35:
        /*010c*/ 	.byte	0x04, 0x39
        /*010e*/ 	.short	(.L_37 - .L_36)


	//   ....[0]....
.L_36:
        /*0110*/ 	.word	0x00001450
        /*0114*/ 	.word	0x000000ff
        /*0118*/ 	.word	0x00018000
        /*011c*/ 	.short	0x0100
        /*011e*/ 	.byte	0x18
	.zero		1


	//   ....[1]....
        /*0120*/ 	.word	0x00001eb0
        /*0124*/ 	.word	0x000000ff
        /*0128*/ 	.word	0x00018000
        /*012c*/ 	.short	0x010a
        /*012e*/ 	.byte	0x18
	.zero		1


	//   ....[2]....
        /*0130*/ 	.word	0x00002230
        /*0134*/ 	.word	0x000000ff
        /*0138*/ 	.word	0x00018000
        /*013c*/ 	.short	0x0108
        /*013e*/ 	.byte	0x18
	.zero		1


	//   ....[3]....
        /*0140*/ 	.word	0x000027e0
        /*0144*/ 	.word	0x000000ff
        /*0148*/ 	.word	0x00018000
        /*014c*/ 	.short	0x010a
        /*014e*/ 	.byte	0x18
	.zero		1


	//----- nvinfo : EIATTR_NUM_MBARRIERS
	.align		4
.L_37:
        /*0150*/ 	.byte	0x03, 0x38
        /*0152*/ 	.short	0x0001


	//----- nvinfo : EIATTR_EXIT_INSTR_OFFSETS
	.align		4
        /*0154*/ 	.byte	0x04, 0x1c
        /*0156*/ 	.short	(.L_39 - .L_38)


	//   ....[0]....
.L_38:
        /*0158*/ 	.word	0x000027d0


	//----- nvinfo : EIATTR_REQNTID
	.align		4
.L_39:
        /*015c*/ 	.byte	0x04, 0x10
        /*015e*/ 	.short	(.L_41 - .L_40)
.L_40:
        /*0160*/ 	.word	0x00000100
        /*0164*/ 	.word	0x00000001
        /*0168*/ 	.word	0x00000001


	//----- nvinfo : EIATTR_CRS_STACK_SIZE
	.align		4
.L_41:
        /*016c*/ 	.byte	0x04, 0x1e
        /*016e*/ 	.short	(.L_43 - .L_42)
.L_42:
        /*0170*/ 	.word	0x00000000


	//----- nvinfo : EIATTR_CBANK_PARAM_SIZE
	.align		4
.L_43:
        /*0174*/ 	.byte	0x03, 0x19
        /*0176*/ 	.short	0x0050


	//----- nvinfo : EIATTR_PARAM_CBANK
	.align		4
        /*0178*/ 	.byte	0x04, 0x0a
        /*017a*/ 	.short	(.L_45 - .L_44)
	.align		4
.L_44:
        /*017c*/ 	.word	index@(.nv.constant0.gluon_wgmma)
        /*0180*/ 	.short	0x0210
        /*0182*/ 	.short	0x0050


	//----- nvinfo : EIATTR_SW_WAR
	.align		4
.L_45:
        /*0184*/ 	.byte	0x04, 0x36
        /*0186*/ 	.short	(.L_47 - .L_46)
.L_46:
        /*0188*/ 	.word	0x00000008
.L_47:


//--------------------- .nv.callgraph             --------------------------
	.section	.nv.callgraph,"",@"SHT_CUDA_CALLGRAPH"
	.align	4
	.sectionentsize	8
	.align		4
        /*0000*/ 	.word	0x00000000
	.align		4
        /*0004*/ 	.word	0xffffffff
	.align		4
        /*0008*/ 	.word	0x00000000
	.align		4
        /*000c*/ 	.word	0xfffffffe
	.align		4
        /*0010*/ 	.word	0x00000000
	.align		4
        /*0014*/ 	.word	0xfffffffd
	.align		4
        /*0018*/ 	.word	0x00000000
	.align		4
        /*001c*/ 	.word	0xfffffffc


//--------------------- .text.gluon_wgmma         --------------------------
	.section	.text.gluon_wgmma,"ax",@progbits
	.align	128
        .global         gluon_wgmma
        .type           gluon_wgmma,@function
        .size           gluon_wgmma,(.L_x_52 - gluon_wgmma)
        .other          gluon_wgmma,@"STO_CUDA_ENTRY STV_DEFAULT"
gluon_wgmma:
.text.gluon_wgmma:
[----:B------:R-:W-:Y:S01]  /*0000*/  LDC R1, c[0x0][0x28] ;  /* 0x00000a00ff017b82 */ /* 0x000fe20000000800 */
[----:B------:R-:W1:Y:S07]  /*0010*/  S2R R0, SR_TID.X ;  /* 0x0000000000007919 */ /* 0x000e6e0000002100 */
[----:B------:R-:W2:Y:S01]  /*0020*/  S2UR UR4, SR_CgaCtaId ;  /* 0x00000000000479c3 */ /* 0x000ea20000008800 */
[----:B------:R-:W-:Y:S01]  /*0030*/  UMOV UR24, 0x400 ;  /* 0x0000040000187882 */ /* 0x000fe20000000000 */
[----:B------:R-:W-:Y:S01]  /*0040*/  ULDC UR6, c[0x0][0xc] ;  /* 0x0000030000067ab9 */ /* 0x000fe20000000800 */
[----:B------:R-:W-:Y:S01]  /*0050*/  ULDC.64 UR50, c[0x0][0x250] ;  /* 0x0000940000327ab9 */ /* 0x000fe20000000a00 */
[----:B------:R-:W-:Y:S04]  /*0060*/  BSSY B0, `(.L_x_0) ;  /* 0x000001e000007945 */ /* 0x000fe80003800000 */
[----:B------:R-:W3:Y:S08]  /*0070*/  LDC R4, c[0x0][0x228] ;  /* 0x00008a00ff047b82 */ /* 0x000ef00000000800 */
[----:B------:R-:W4:Y:S08]  /*0080*/  LDC R15, c[0x0][0x230] ;  /* 0x00008c00ff0f7b82 */ /* 0x000f300000000800 */
[----:B------:R-:W-:Y:S01]  /*0090*/  S2UR UR53, SR_CTAID.Y ;  /* 0x00000000003579c3 */ /* 0x000fe20000002600 */
[----:B--2---:R-:W-:-:S03]  /*00a0*/  ULEA UR24, UR4, UR24, 0x18 ;  /* 0x0000001804187291 */ /* 0x004fc6000f8ec03f */
[----:B------:R-:W-:Y:S01]  /*00b0*/  ULDC UR4, c[0x0][0x10] ;  /* 0x0000040000047ab9 */ /* 0x000fe20000000800 */
[----:B-1----:R-:W-:-:S03]  /*00c0*/  LOP3.LUT R6, R0, 0xff, RZ, 0xc0, !PT ;  /* 0x000000ff00067812 */ /* 0x002fc600078ec0ff */
[----:B------:R-:W1:Y:S01]  /*00d0*/  S2UR UR5, SR_CTAID.Z ;  /* 0x00000000000579c3 */ /* 0x000e620000002700 */
[----:B---3--:R-:W-:Y:S01]  /*00e0*/  VIADD R4, R4, 0xffffffff ;  /* 0xffffffff04047836 */ /* 0x008fe20000000000 */
[C---:B------:R-:W-:Y:S02]  /*00f0*/  ISETP.GE.U32.AND P0, PT, R6.reuse, 0x20, PT ;  /* 0x000000200600780c */ /* 0x040fe40003f06070 */
[C---:B------:R-:W-:Y:S02]  /*0100*/  ISETP.NE.U32.AND P2, PT, R6.reuse, RZ, PT ;  /* 0x000000ff0600720c */ /* 0x040fe40003f45070 */
[----:B------:R-:W-:Y:S02]  /*0110*/  LEA R12, R6, UR24, 0x2 ;  /* 0x00000018060c7c11 */ /* 0x000fe4000f8e10ff */
[----:B------:R-:W2:Y:S01]  /*0120*/  S2UR UR54, SR_CTAID.X ;  /* 0x00000000003679c3 */ /* 0x000ea20000002500 */
[----:B----4-:R-:W-:-:S06]  /*0130*/  VIADD R14, R15, 0xffffffff ;  /* 0xffffffff0f0e7836 */ /* 0x010fcc0000000000 */
[----:B------:R3:W-:Y:S01]  /*0140*/  @!P0 STS [R12], RZ ;  /* 0x000000ff0c008388 */ /* 0x0007e20000000800 */
[----:B------:R-:W-:-:S03]  /*0150*/  NOP ;  /* 0x0000000000007918 */ /* 0x000fc60000000000 */
[----:B------:R3:W-:Y:S01]  /*0160*/  @!P2 STS [UR24+0x24], R4 ;  /* 0x00002404ff00a988 */ /* 0x0007e20008000818 */
[----:B-1----:R-:W-:-:S03]  /*0170*/  UIMAD UR4, UR5, UR4, UR53 ;  /* 0x00000004050472a4 */ /* 0x002fc6000f8e0235 */
[----:B------:R3:W-:Y:S01]  /*0180*/  @!P2 STS [UR24+0x20], R14 ;  /* 0x0000200eff00a988 */ /* 0x0007e20008000818 */
[----:B--2---:R-:W-:-:S04]  /*0190*/  UIMAD UR4, UR4, UR6, UR54 ;  /* 0x00000006040472a4 */ /* 0x004fc8000f8e0236 */
[----:B------:R-:W-:-:S04]  /*01a0*/  UIMAD UR4, UR4, 0x180, URZ ;  /* 0x00000180040478a4 */ /* 0x000fc8000f8e023f */
[----:B------:R-:W-:-:S04]  /*01b0*/  UIADD3 UR26, UP0, UR4, UR50, URZ ;  /* 0x00000032041a7290 */ /* 0x000fc8000ff1e03f */
[----:B------:R-:W-:Y:S01]  /*01c0*/  ULEA.HI.X.SX32 UR27, UR4, UR51, 0x1, UP0 ;  /* 0x00000033041b7291 */ /* 0x000fe200080f0e3f */
[----:B---3--:R-:W-:Y:S11]  /*01d0*/  @P2 BRA `(.L_x_1) ;  /* 0x0000000000182947 */ /* 0x008ff60003800000 */
[----:B------:R-:W1:Y:S01]  /*01e0*/  LDS R2, [UR24+0x8] ;  /* 0x00000818ff027984 */ /* 0x000e620008000800 */
[----:B------:R-:W2:Y:S01]  /*01f0*/  LDC.64 R8, c[0x0][0x210] ;  /* 0x00008400ff087b82 */ /* 0x000ea20000000a00 */
[----:B------:R-:W-:Y:S02]  /*0200*/  IMAD.MOV.U32 R3, RZ, RZ, 0x70 ;  /* 0x00000070ff037424 */ /* 0x000fe400078e00ff */
[----:B--2---:R2:W-:Y:S03]  /*0210*/  STS.64 [UR24], R8 ;  /* 0x00000008ff007988 */ /* 0x0045e60008000a18 */
[----:B-1----:R-:W-:-:S05]  /*0220*/  LOP3.LUT R2, R2, 0x10, R3, 0xd8, !PT ;  /* 0x0000001002027812 */ /* 0x002fca00078ed803 */
[----:B------:R2:W-:Y:S02]  /*0230*/  STS [UR24+0x8], R2 ;  /* 0x00000802ff007988 */ /* 0x0005e40008000818 */
.L_x_1:
[----:B------:R-:W-:Y:S05]  /*0240*/  BSYNC B0 ;  /* 0x0000000000007941 */ /* 0x000fea0003800000 */
.L_x_0:
[----:B------:R-:W-:Y:S04]  /*0250*/  BSSY B0, `(.L_x_2) ;  /* 0x000000a000007945 */ /* 0x000fe80003800000 */
[----:B------:R-:W-:Y:S05]  /*0260*/  @P2 BRA `(.L_x_3) ;  /* 0x0000000000202947 */ /* 0x000fea0003800000 */
[----:B--2---:R-:W1:Y:S01]  /*0270*/  LDS R2, [UR24+0x34] ;  /* 0x00003418ff027984 */ /* 0x004e620008000800 */
[----:B------:R-:W-:Y:S02]  /*0280*/  IMAD.MOV.U32 R3, RZ, RZ, 0x3f000000 ;  /* 0x3f000000ff037424 */ /* 0x000fe400078e00ff */
[----:B------:R-:W-:Y:S01]  /*0290*/  @!P2 IMAD.MOV.U32 R5, RZ, RZ, 0x7f ;  /* 0x0000007fff05a424 */ /* 0x000fe200078e00ff */
[----:B------:R-:W2:Y:S02]  /*02a0*/  @!P2 LDS R8, [UR24+0x38] ;  /* 0x00003818ff08a984 */ /* 0x000ea40008000800 */
[----:B-1----:R-:W-:Y:S02]  /*02b0*/  LOP3.LUT R2, R2, 0xff000000, R3, 0xb8, !PT ;  /* 0xff00000002027812 */ /* 0x002fe400078eb803 */
[----:B--2---:R-:W-:-:S03]  /*02c0*/  @!P2 LOP3.LUT R3, R8, 0xff, R5, 0xb8, !PT ;  /* 0x000000ff0803a812 */ /* 0x004fc600078eb805 */
[----:B------:R1:W-:Y:S04]  /*02d0*/  STS [UR24+0x34], R2 ;  /* 0x00003402ff007988 */ /* 0x0003e80008000818 */
[----:B------:R1:W-:Y:S02]  /*02e0*/  @!P2 STS [UR24+0x38], R3 ;  /* 0x00003803ff00a988 */ /* 0x0003e40008000818 */
.L_x_3:
[----:B------:R-:W-:Y:S05]  /*02f0*/  BSYNC B0 ;  /* 0x0000000000007941 */ /* 0x000fea0003800000 */
.L_x_2:
[----:B------:R-:W-:Y:S04]  /*0300*/  BSSY B0, `(.L_x_4) ;  /* 0x000000e000007945 */ /* 0x000fe80003800000 */
[----:B------:R-:W-:Y:S05]  /*0310*/  @P2 BRA `(.L_x_5) ;  /* 0x0000000000302947 */ /* 0x000fea0003800000 */
[----:B-1----:R-:W1:Y:S01]  /*0320*/  LDS R3, [UR24+0x34] ;  /* 0x00003418ff037984 */ /* 0x002e620008000800 */
[----:B------:R-:W3:Y:S03]  /*0330*/  LDC.64 R10, c[0x0][0x238] ;  /* 0x00008e00ff0a7b82 */ /* 0x000ee60000000a00 */
[----:B--2---:R-:W2:Y:S01]  /*0340*/  LDS R2, [UR24+0x1c] ;  /* 0x00001c18ff027984 */ /* 0x004ea20008000800 */
[C---:B---3--:R-:W-:Y:S01]  /*0350*/  SHF.L.U64.HI R8, R10.reuse, 0x1, R11 ;  /* 0x000000010a087819 */ /* 0x048fe2000001020b */
[----:B------:R-:W-:-:S03]  /*0360*/  IMAD.SHL.U32 R5, R10, 0x2, RZ ;  /* 0x000000020a057824 */ /* 0x000fc600078e00ff */
[--C-:B------:R-:W-:Y:S02]  /*0370*/  SHF.R.U32.HI R7, RZ, 0x4, R8.reuse ;  /* 0x00000004ff077819 */ /* 0x100fe40000011608 */
[----:B------:R-:W-:-:S05]  /*0380*/  SHF.R.U64 R5, R5, 0x4, R8 ;  /* 0x0000000405057819 */ /* 0x000fca0000001208 */
[----:B------:R3:W-:Y:S01]  /*0390*/  STS [UR24+0xc], R5 ;  /* 0x00000c05ff007988 */ /* 0x0007e20008000818 */
[----:B-1----:R-:W-:Y:S02]  /*03a0*/  LOP3.LUT R3, R3, 0x7, RZ, 0xb8, !PT ;  /* 0x0000000703037812 */ /* 0x002fe400078eb8ff */
[----:B--2---:R-:W-:-:S03]  /*03b0*/  LOP3.LUT R2, R2, 0xf, R7, 0xb8, !PT ;  /* 0x0000000f02027812 */ /* 0x004fc600078eb807 */
[----:B------:R3:W-:Y:S04]  /*03c0*/  STS [UR24+0x34], R3 ;  /* 0x00003403ff007988 */ /* 0x0007e80008000818 */
[----:B------:R3:W-:Y:S02]  /*03d0*/  STS [UR24+0x1c], R2 ;  /* 0x00001c02ff007988 */ /* 0x0007e40008000818 */
.L_x_5:
[----:B------:R-:W-:Y:S05]  /*03e0*/  BSYNC B0 ;  /* 0x0000000000007941 */ /* 0x000fea0003800000 */
.L_x_4:
[----:B------:R-:W-:Y:S04]  /*03f0*/  BSSY B1, `(.L_x_6) ;  /* 0x000001b000017945 */ /* 0x000fe80003800000 */
[----:B------:R-:W-:Y:S01]  /*0400*/  BSSY B0, `(.L_x_7) ;  /* 0x0000016000007945 */ /* 0x000fe20003800000 */
[----:B------:R-:W-:-:S03]  /*0410*/  IMAD.MOV.U32 R13, RZ, RZ, RZ ;  /* 0x000000ffff0d7224 */ /* 0x000fc600078e00ff */
[----:B------:R-:W-:Y:S05]  /*0420*/  @P2 BRA `(.L_x_8) ;  /* 0x0000000000202947 */ /* 0x000fea0003800000 */
[----:B-123--:R-:W1:Y:S02]  /*0430*/  LDS R2, [UR24+0x34] ;  /* 0x00003418ff027984 */ /* 0x00ee640008000800 */
[----:B-1----:R-:W-:-:S05]  /*0440*/  LOP3.LUT R2, R2, 0x38, RZ, 0xb8, !PT ;  /* 0x0000003802027812 */ /* 0x002fca00078eb8ff */
[----:B------:R1:W-:Y:S01]  /*0450*/  STS [UR24+0x34], R2 ;  /* 0x00003402ff007988 */ /* 0x0003e20008000818 */
[----:B------:R-:W-:Y:S05]  /*0460*/  @P2 BRA `(.L_x_9) ;  /* 0x0000000000202947 */ /* 0x000fea0003800000 */
[----:B-1----:R-:W1:Y:S01]  /*0470*/  LDS R2, [UR24+0x8] ;  /* 0x00000818ff027984 */ /* 0x002e620008000800 */
[----:B------:R-:W-:-:S05]  /*0480*/  IMAD.MOV.U32 R3, RZ, RZ, 0x780 ;  /* 0x00000780ff037424 */ /* 0x000fca00078e00ff */
[----:B-1----:R-:W-:-:S05]  /*0490*/  LOP3.LUT R2, R2, 0x300, R3, 0xd8, !PT ;  /* 0x0000030002027812 */ /* 0x002fca00078ed803 */
[----:B------:R4:W-:Y:S02]  /*04a0*/  STS [UR24+0x8], R2 ;  /* 0x00000802ff007988 */ /* 0x0009e40008000818 */
.L_x_8:
[----:B------:R-:W-:Y:S05]  /*04b0*/  @P2 BRA `(.L_x_10) ;  /* 0x0000000000282947 */ /* 0x000fea0003800000 */
[----:B-1234-:R-:W1:Y:S02]  /*04c0*/  LDS R2, [UR24+0x8] ;  /* 0x00000818ff027984 */ /* 0x01ee640008000800 */
[----:B-1----:R-:W-:-:S05]  /*04d0*/  LOP3.LUT R2, R2, 0x1800, RZ, 0xb8, !PT ;  /* 0x0000180002027812 */ /* 0x002fca00078eb8ff */
[----:B------:R2:W-:Y:S02]  /*04e0*/  STS [UR24+0x8], R2 ;  /* 0x00000802ff007988 */ /* 0x0005e40008000818 */
.L_x_9:
[----:B------:R-:W-:Y:S05]  /*04f0*/  @P2 BREAK B0 ;  /* 0x0000000000002942 */ /* 0x000fea0003800000 */
[----:B------:R-:W-:Y:S05]  /*0500*/  @P2 BRA `(.L_x_11) ;  /* 0x0000000000242947 */ /* 0x000fea0003800000 */
[----:B------:R-:W3:Y:S01]  /*0510*/  LDS R3, [UR24+0x8] ;  /* 0x00000818ff037984 */ /* 0x000ee20008000800 */
[----:B-12---:R-:W-:-:S05]  /*0520*/  IMAD.MOV.U32 R2, RZ, RZ, 0x6000 ;  /* 0x00006000ff027424 */ /* 0x006fca00078e00ff */
[----:B---3--:R-:W-:-:S04]  /*0530*/  LOP3.LUT R2, R3, 0x6000, R2, 0xd8, !PT ;  /* 0x0000600003027812 */ /* 0x008fc800078ed802 */
[----:B------:R-:W-:-:S05]  /*0540*/  LOP3.LUT R2, R2, 0x400000, RZ, 0xb8, !PT ;  /* 0x0040000002027812 */ /* 0x000fca00078eb8ff */
[----:B------:R5:W-:Y:S02]  /*0550*/  STS [UR24+0x8], R2 ;  /* 0x00000802ff007988 */ /* 0x000be40008000818 */
.L_x_10:
[----:B------:R-:W-:Y:S05]  /*0560*/  BSYNC B0 ;  /* 0x0000000000007941 */ /* 0x000fea0003800000 */
.L_x_7:
[----:B-12345:R-:W1:Y:S02]  /*0570*/  @!P2 LDS R2, [UR24+0x8] ;  /* 0x00000818ff02a984 */ /* 0x03ee640008000800 */
[----:B-1----:R-:W-:-:S05]  /*0580*/  @!P2 LOP3.LUT R2, R2, 0x8000, RZ, 0xb8, !PT ;  /* 0x000080000202a812 */ /* 0x002fca00078eb8ff */
[----:B------:R3:W-:Y:S02]  /*0590*/  @!P2 STS [UR24+0x8], R2 ;  /* 0x00000802ff00a988 */ /* 0x0007e40008000818 */
.L_x_11:
[----:B------:R-:W-:Y:S05]  /*05a0*/  BSYNC B1 ;  /* 0x0000000000017941 */ /* 0x000fea0003800000 */
.L_x_6:
[----:B------:R-:W-:Y:S05]  /*05b0*/  WARPSYNC.ALL ;  /* 0x0000000000007948 */ /* 0x000fea0003800000 */
[----:B------:R-:W4:Y:S02]  /*05c0*/  LDC R5, c[0x0][0x22c] ;  /* 0x00008b00ff057b82 */ /* 0x000f240000000800 */
[----:B----4-:R-:W-:Y:S01]  /*05d0*/  VIADD R5, R5, 0xffffffff ;  /* 0xffffffff05057836 */ /* 0x010fe20000000000 */
[----:B------:R-:W-:Y:S06]  /*05e0*/  @P0 BRA `(.L_x_12) ;  /* 0x0000000000280947 */ /* 0x000fec0003800000 */
[----:B-123--:R-:W1:Y:S01]  /*05f0*/  S2R R2, SR_LANEID ;  /* 0x0000000000027919 */ /* 0x00ee620000000000 */
[----:B------:R-:W-:Y:S05]  /*0600*/  WARPSYNC.ALL ;  /* 0x0000000000007948 */ /* 0x000fea0003800000 */
[----:B-1----:R-:W-:-:S05]  /*0610*/  IMAD.SHL.U32 R7, R2, 0x4, RZ ;  /* 0x0000000402077824 */ /* 0x002fca00078e00ff */
[----:B------:R-:W1:Y:S01]  /*0620*/  LDS R9, [R7+UR24] ;  /* 0x0000001807097984 */ /* 0x000e620008000800 */
[----:B------:R-:W-:-:S05]  /*0630*/  IADD3 R2, P1, R7, UR26, RZ ;  /* 0x0000001a07027c10 */ /* 0x000fca000ff3e0ff */
[----:B------:R-:W-:-:S05]  /*0640*/  IMAD.X R3, RZ, RZ, UR27, P1 ;  /* 0x0000001bff037e24 */ /* 0x000fca00088e06ff */
[----:B-1----:R4:W5:Y:S01]  /*0650*/  ATOMG.E.EXCH.STRONG.GPU PT, RZ, [R2], R9 ;  /* 0x0000000902ff73a8 */ /* 0x00296200041ee100 */
[----:B------:R-:W-:-:S04]  /*0660*/  DEPBAR {5,4,3,2,1,0} ;  /* 0x0000003f0000791a */ /* 0x000fc80000000000 */
[----:B------:R4:W-:Y:S01]  /*0670*/  UTMACCTL.IV [UR26] ;  /* 0x000000001a0079b9 */ /* 0x0009e20008000000 */
[----:B------:R-:W-:Y:S01]  /*0680*/  NOP ;  /* 0x0000000000007918 */ /* 0x000fe20000000000 */
.L_x_12:
[----:B------:R-:W-:Y:S05]  /*0690*/  @P0 BRA `(.L_x_13) ;  /* 0x00000000000c0947 */ /* 0x000fea0003800000 */
[----:B------:R0:W-:Y:S01]  /*06a0*/  UTMACMDFLUSH ;  /* 0x00000000000079b7 */ /* 0x0001e20000000000 */
[----:B------:R-:W-:Y:S05]  /*06b0*/  @P0 BRA `(.L_x_13) ;  /* 0x0000000000040947 */ /* 0x000fea0003800000 */
[----:B------:R-:W-:-:S04]  /*06c0*/  DEPBAR.LE SB0, 0x0 ;  /* 0x000080000000791a */ /* 0x000fc80000000000 */
.L_x_13:
[----:B------:R-:W-:Y:S05]  /*06d0*/  WARPSYNC.ALL ;  /* 0x0000000000007948 */ /* 0x000fea0003800000 */
[----:B-----5:R-:W-:Y:S06]  /*06e0*/  BAR.SYNC.DEFER_BLOCKING 0x0 ;  /* 0x0000000000007b1d */ /* 0x020fec0000010000 */
[----:B------:R-:W-:Y:S02]  /*06f0*/  BSSY B1, `(.L_x_14) ;  /* 0x000000b000017945 */ /* 0x000fe40003800000 */
[----:B------:R-:W-:Y:S06]  /*0700*/  BAR.SYNC.DEFER_BLOCKING 0x0 ;  /* 0x0000000000007b1d */ /* 0x000fec0000010000 */
[----:B------:R5:W-:Y:S01]  /*0710*/  @!P0 STS [R12], RZ ;  /* 0x000000ff0c008388 */ /* 0x000be20000000800 */
[----:B------:R-:W-:Y:S01]  /*0720*/  NOP ;  /* 0x0000000000007918 */ /* 0x000fe20000000000 */
[----:B------:R-:W-:Y:S05]  /*0730*/  @P2 BRA `(.L_x_15) ;  /* 0x0000000000182947 */ /* 0x000fea0003800000 */
[----:B-1234-:R-:W1:Y:S01]  /*0740*/  LDS R2, [UR24+0x8] ;  /* 0x00000818ff027984 */ /* 0x01ee620008000800 */
[----:B------:R-:W2:Y:S01]  /*0750*/  LDC.64 R8, c[0x0][0x218] ;  /* 0x00008600ff087b82 */ /* 0x000ea20000000a00 */
[----:B------:R-:W-:Y:S02]  /*0760*/  IMAD.MOV.U32 R3, RZ, RZ, 0x70 ;  /* 0x00000070ff037424 */ /* 0x000fe400078e00ff */
[----:B--2---:R2:W-:Y:S03]  /*0770*/  STS.64 [UR24], R8 ;  /* 0x00000008ff007988 */ /* 0x0045e60008000a18 */
[----:B-1----:R-:W-:-:S05]  /*0780*/  LOP3.LUT R2, R2, 0x10, R3, 0xd8, !PT ;  /* 0x0000001002027812 */ /* 0x002fca00078ed803 */
[----:B------:R2:W-:Y:S02]  /*0790*/  STS [UR24+0x8], R2 ;  /* 0x00000802ff007988 */ /* 0x0005e40008000818 */
.L_x_15:
[----:B----4-:R-:W-:Y:S05]  /*07a0*/  BSYNC B1 ;  /* 0x0000000000017941 */ /* 0x010fea0003800000 */
.L_x_14:
[----:B------:R-:W-:Y:S04]  /*07b0*/  BSSY B1, `(.L_x_16) ;  /* 0x000000a000017945 */ /* 0x000fe80003800000 */
[----:B------:R-:W-:Y:S05]  /*07c0*/  @P2 BRA `(.L_x_17) ;  /* 0x0000000000202947 */ /* 0x000fea0003800000 */
[----:B-123--:R-:W1:Y:S01]  /*07d0*/  LDS R2, [UR24+0x34] ;  /* 0x00003418ff027984 */ /* 0x00ee620008000800 */
[----:B------:R-:W-:Y:S02]  /*07e0*/  IMAD.MOV.U32 R7, RZ, RZ, 0x3f000000 ;  /* 0x3f000000ff077424 */ /* 0x000fe400078e00ff */
[----:B------:R-:W-:Y:S01]  /*07f0*/  @!P2 IMAD.MOV.U32 R8, RZ, RZ, 0x7f ;  /* 0x0000007fff08a424 */ /* 0x000fe200078e00ff */
[----:B------:R-:W2:Y:S02]  /*0800*/  @!P2 LDS R3, [UR24+0x38] ;  /* 0x00003818ff03a984 */ /* 0x000ea40008000800 */
[----:B-1----:R-:W-:Y:S02]  /*0810*/  LOP3.LUT R2, R2, 0xff000000, R7, 0xb8, !PT ;  /* 0xff00000002027812 */ /* 0x002fe400078eb807 */
[----:B--2---:R-:W-:-:S03]  /*0820*/  @!P2 LOP3.LUT R3, R3, 0xff, R8, 0xb8, !PT ;  /* 0x000000ff0303a812 */ /* 0x004fc600078eb808 */
[----:B------:R4:W-:Y:S04]  /*0830*/  STS [UR24+0x34], R2 ;  /* 0x00003402ff007988 */ /* 0x0009e80008000818 */
[----:B------:R4:W-:Y:S02]  /*0840*/  @!P2 STS [UR24+0x38], R3 ;  /* 0x00003803ff00a988 */ /* 0x0009e40008000818 */
.L_x_17:
[----:B------:R-:W-:Y:S05]  /*0850*/  BSYNC B1 ;  /* 0x0000000000017941 */ /* 0x000fea0003800000 */
.L_x_16:
[----:B------:R-:W-:Y:S04]  /*0860*/  BSSY B1, `(.L_x_18) ;  /* 0x0000004000017945 */ /* 0x000fe80003800000 */
[----:B------:R-:W-:Y:S05]  /*0870*/  @P2 BRA `(.L_x_19) ;  /* 0x0000000000082947 */ /* 0x000fea0003800000 */
[----:B------:R1:W-:Y:S04]  /*0880*/  STS [UR24+0x24], R14 ;  /* 0x0000240eff007988 */ /* 0x0003e80008000818 */
[----:B------:R1:W-:Y:S02]  /*0890*/  STS [UR24+0x20], R5 ;  /* 0x00002005ff007988 */ /* 0x0003e40008000818 */
.L_x_19:
[----:B------:R-:W-:Y:S05]  /*08a0*/  BSYNC B1 ;  /* 0x0000000000017941 */ /* 0x000fea0003800000 */
.L_x_18:
[----:B------:R-:W-:Y:S04]  /*08b0*/  BSSY B1, `(.L_x_20) ;  /* 0x000000e000017945 */ /* 0x000fe80003800000 */
[----:B------:R-:W-:Y:S05]  /*08c0*/  @P2 BRA `(.L_x_21) ;  /* 0x0000000000302947 */ /* 0x000fea0003800000 */
[----:B----4-:R-:W4:Y:S01]  /*08d0*/  LDS R3, [UR24+0x34] ;  /* 0x00003418ff037984 */ /* 0x010f220008000800 */
[----:B------:R-:W4:Y:S03]  /*08e0*/  LDC.64 R10, c[0x0][0x240] ;  /* 0x00009000ff0a7b82 */ /* 0x000f260000000a00 */
[----:B-123--:R-:W1:Y:S01]  /*08f0*/  LDS R2, [UR24+0x1c] ;  /* 0x00001c18ff027984 */ /* 0x00ee620008000800 */
[C---:B----4-:R-:W-:Y:S01]  /*0900*/  SHF.L.U64.HI R8, R10.reuse, 0x1, R11 ;  /* 0x000000010a087819 */ /* 0x050fe2000001020b */
[----:B------:R-:W-:-:S03]  /*0910*/  IMAD.SHL.U32 R7, R10, 0x2, RZ ;  /* 0x000000020a077824 */ /* 0x000fc600078e00ff */
[--C-:B------:R-:W-:Y:S02]  /*0920*/  SHF.R.U32.HI R9, RZ, 0x4, R8.reuse ;  /* 0x00000004ff097819 */ /* 0x100fe40000011608 */
[----:B------:R-:W-:-:S05]  /*0930*/  SHF.R.U64 R7, R7, 0x4, R8 ;  /* 0x0000000407077819 */ /* 0x000fca0000001208 */
[----:B------:R2:W-:Y:S01]  /*0940*/  STS [UR24+0xc], R7 ;  /* 0x00000c07ff007988 */ /* 0x0005e20008000818 */
[----:B------:R-:W-:Y:S02]  /*0950*/  LOP3.LUT R3, R3, 0x7, RZ, 0xb8, !PT ;  /* 0x0000000703037812 */ /* 0x000fe400078eb8ff */
[----:B-1----:R-:W-:-:S03]  /*0960*/  LOP3.LUT R2, R2, 0xf, R9, 0xb8, !PT ;  /* 0x0000000f02027812 */ /* 0x002fc600078eb809 */
[----:B------:R2:W-:Y:S04]  /*0970*/  STS [UR24+0x34], R3 ;  /* 0x00003403ff007988 */ /* 0x0005e80008000818 */
[----:B------:R2:W-:Y:S02]  /*0980*/  STS [UR24+0x1c], R2 ;  /* 0x00001c02ff007988 */ /* 0x0005e40008000818 */
.L_x_21:
[----:B------:R-:W-:Y:S05]  /*0990*/  BSYNC B1 ;  /* 0x0000000000017941 */ /* 0x000fea0003800000 */
.L_x_20:
[----:B------:R-:W-:Y:S04]  /*09a0*/  BSSY B2, `(.L_x_22) ;  /* 0x000001a000027945 */ /* 0x000fe80003800000 */
[----:B------:R-:W-:Y:S04]  /*09b0*/  BSSY B1, `(.L_x_23) ;  /* 0x0000015000017945 */ /* 0x000fe80003800000 */
[----:B------:R-:W-:Y:S05]  /*09c0*/  @P2 BRA `(.L_x_24) ;  /* 0x0000000000202947 */ /* 0x000fea0003800000 */
[----:B-1234-:R-:W1:Y:S02]  /*09d0*/  LDS R2, [UR24+0x34] ;  /* 0x00003418ff027984 */ /* 0x01ee640008000800 */
[----:B-1----:R-:W-:-:S05]  /*09e0*/  LOP3.LUT R2, R2, 0x38, RZ, 0xb8, !PT ;  /* 0x0000003802027812 */ /* 0x002fca00078eb8ff */
[----:B------:R1:W-:Y:S01]  /*09f0*/  STS [UR24+0x34], R2 ;  /* 0x00003402ff007988 */ /* 0x0003e20008000818 */
[----:B------:R-:W-:Y:S05]  /*0a00*/  @P2 BRA `(.L_x_25) ;  /* 0x0000000000202947 */ /* 0x000fea0003800000 */
[----:B-1----:R-:W1:Y:S01]  /*0a10*/  LDS R2, [UR24+0x8] ;  /* 0x00000818ff027984 */ /* 0x002e620008000800 */
[----:B------:R-:W-:-:S05]  /*0a20*/  IMAD.MOV.U32 R3, RZ, RZ, 0x780 ;  /* 0x00000780ff037424 */ /* 0x000fca00078e00ff */
[----:B-1----:R-:W-:-:S05]  /*0a30*/  LOP3.LUT R2, R2, 0x300, R3, 0xd8, !PT ;  /* 0x0000030002027812 */ /* 0x002fca00078ed803 */
[----:B------:R1:W-:Y:S02]  /*0a40*/  STS [UR24+0x8], R2 ;  /* 0x00000802ff007988 */ /* 0x0003e40008000818 */
.L_x_24:
[----:B------:R-:W-:Y:S05]  /*0a50*/  @P2 BRA `(.L_x_26) ;  /* 0x0000000000282947 */ /* 0x000fea0003800000 */
[----:B-1234-:R-:W1:Y:S02]  /*0a60*/  LDS R2, [UR24+0x8] ;  /* 0x00000818ff027984 */ /* 0x01ee640008000800 */
[----:B-1----:R-:W-:-:S05]  /*0a70*/  LOP3.LUT R2, R2, 0x1800, RZ, 0xb8, !PT ;  /* 0x0000180002027812 */ /* 0x002fca00078eb8ff */
[----:B------:R2:W-:Y:S02]  /*0a80*/  STS [UR24+0x8], R2 ;  /* 0x00000802ff007988 */ /* 0x0005e40008000818 */
.L_x_25:
[----:B------:R-:W-:Y:S05]  /*0a90*/  @P2 BREAK B1 ;  /* 0x0000000000012942 */ /* 0x000fea0003800000 */
[----:B------:R-:W-:Y:S05]  /*0aa0*/  @P2 BRA `(.L_x_27) ;  /* 0x0000000000242947 */ /* 0x000fea0003800000 */
[----:B-12---:R-:W1:Y:S01]  /*0ab0*/  LDS R2, [UR24+0x8] ;  /* 0x00000818ff027984 */ /* 0x006e620008000800 */
[----:B------:R-:W-:-:S05]  /*0ac0*/  IMAD.MOV.U32 R3, RZ, RZ, 0x6000 ;  /* 0x00006000ff037424 */ /* 0x000fca00078e00ff */
[----:B-1----:R-:W-:-:S04]  /*0ad0*/  LOP3.LUT R2, R2, 0x6000, R3, 0xd8, !PT ;  /* 0x0000600002027812 */ /* 0x002fc800078ed803 */
[----:B------:R-:W-:-:S05]  /*0ae0*/  LOP3.LUT R2, R2, 0x400000, RZ, 0xb8, !PT ;  /* 0x0040000002027812 */ /* 0x000fca00078eb8ff */
[----:B------:R1:W-:Y:S02]  /*0af0*/  STS [UR24+0x8], R2 ;  /* 0x00000802ff007988 */ /* 0x0003e40008000818 */
.L_x_26:
[----:B------:R-:W-:Y:S05]  /*0b00*/  BSYNC B1 ;  /* 0x0000000000017941 */ /* 0x000fea0003800000 */
.L_x_23:
[----:B-1234-:R-:W1:Y:S02]  /*0b10*/  @!P2 LDS R2, [UR24+0x8] ;  /* 0x00000818ff02a984 */ /* 0x01ee640008000800 */
[----:B-1----:R-:W-:-:S05]  /*0b20*/  @!P2 LOP3.LUT R2, R2, 0x8000, RZ, 0xb8, !PT ;  /* 0x000080000202a812 */ /* 0x002fca00078eb8ff */
[----:B------:R3:W-:Y:S02]  /*0b30*/  @!P2 STS [UR24+0x8], R2 ;  /* 0x00000802ff00a988 */ /* 0x0007e40008000818 */
.L_x_27:
[----:B------:R-:W-:Y:S05]  /*0b40*/  BSYNC B2 ;  /* 0x0000000000027941 */ /* 0x000fea0003800000 */
.L_x_22:
[----:B------:R-:W-:Y:S05]  /*0b50*/  WARPSYNC.ALL ;  /* 0x0000000000007948 */ /* 0x000fea0003800000 */
[----:B------:R-:W-:-:S04]  /*0b60*/  UIADD3 UR49, UR4, 0x80, URZ ;  /* 0x0000008004317890 */ /* 0x000fc8000fffe03f */
[----:B------:R-:W-:-:S04]  /*0b70*/  UIADD3 UR48, UP0, UR49, UR50, URZ ;  /* 0x0000003231307290 */ /* 0x000fc8000ff1e03f */
[----:B------:R-:W-:Y:S01]  /*0b80*/  ULEA.HI.X.SX32 UR49, UR49, UR51, 0x1, UP0 ;  /* 0x0000003331317291 */ /* 0x000fe200080f0e3f */
[----:B------:R-:W-:Y:S11]  /*0b90*/  @P0 BRA `(.L_x_28) ;  /* 0x0000000000280947 */ /* 0x000ff60003800000 */
[----:B-123--:R-:W1:Y:S01]  /*0ba0*/  S2R R2, SR_LANEID ;  /* 0x0000000000027919 */ /* 0x00ee620000000000 */
[----:B------:R-:W-:Y:S05]  /*0bb0*/  WARPSYNC.ALL ;  /* 0x0000000000007948 */ /* 0x000fea0003800000 */
[----:B-1----:R-:W-:-:S05]  /*0bc0*/  IMAD.SHL.U32 R8, R2, 0x4, RZ ;  /* 0x0000000402087824 */ /* 0x002fca00078e00ff */
[----:B------:R-:W1:Y:S01]  /*0bd0*/  LDS R7, [R8+UR24] ;  /* 0x0000001808077984 */ /* 0x000e620008000800 */
[----:B------:R-:W-:-:S05]  /*0be0*/  IADD3 R2, P1, R8, UR48, RZ ;  /* 0x0000003008027c10 */ /* 0x000fca000ff3e0ff */
[----:B------:R-:W-:-:S05]  /*0bf0*/  IMAD.X R3, RZ, RZ, UR49, P1 ;  /* 0x00000031ff037e24 */ /* 0x000fca00088e06ff */
[----:B-1----:R4:W2:Y:S01]  /*0c00*/  ATOMG.E.EXCH.STRONG.GPU PT, RZ, [R2], R7 ;  /* 0x0000000702ff73a8 */ /* 0x0028a200041ee100 */
[----:B------:R-:W-:-:S04]  /*0c10*/  DEPBAR {5,4,3,2,1,0} ;  /* 0x0000003f0000791a */ /* 0x000fc80000000000 */
[----:B------:R4:W-:Y:S01]  /*0c20*/  UTMACCTL.IV [UR48] ;  /* 0x00000000300079b9 */ /* 0x0009e20008000000 */
[----:B------:R-:W-:Y:S01]  /*0c30*/  NOP ;  /* 0x0000000000007918 */ /* 0x000fe20000000000 */
.L_x_28:
[----:B------:R-:W-:Y:S05]  /*0c40*/  @P0 BRA `(.L_x_29) ;  /* 0x00000000000c0947 */ /* 0x000fea0003800000 */
[----:B------:R0:W-:Y:S01]  /*0c50*/  UTMACMDFLUSH ;  /* 0x00000000000079b7 */ /* 0x0001e20000000000 */
[----:B------:R-:W-:Y:S05]  /*0c60*/  @P0 BRA `(.L_x_29) ;  /* 0x0000000000040947 */ /* 0x000fea0003800000 */
[----:B------:R-:W-:-:S04]  /*0c70*/  DEPBAR.LE SB0, 0x0 ;  /* 0x000080000000791a */ /* 0x000fc80000000000 */
.L_x_29:
[----:B------:R-:W-:Y:S05]  /*0c80*/  WARPSYNC.ALL ;  /* 0x0000000000007948 */ /* 0x000fea0003800000 */
[----:B--2---:R-:W-:Y:S06]  /*0c90*/  BAR.SYNC.DEFER_BLOCKING 0x0 ;  /* 0x0000000000007b1d */ /* 0x004fec0000010000 */
[----:B------:R-:W-:Y:S02]  /*0ca0*/  BSSY B2, `(.L_x_30) ;  /* 0x000000b000027945 */ /* 0x000fe40003800000 */
[----:B------:R-:W-:Y:S06]  /*0cb0*/  BAR.SYNC.DEFER_BLOCKING 0x0 ;  /* 0x0000000000007b1d */ /* 0x000fec0000010000 */
[----:B------:R2:W-:Y:S01]  /*0cc0*/  @!P0 STS [R12], RZ ;  /* 0x000000ff0c008388 */ /* 0x0005e20000000800 */
[----:B------:R-:W-:Y:S01]  /*0cd0*/  NOP ;  /* 0x0000000000007918 */ /* 0x000fe20000000000 */
[----:B------:R-:W-:Y:S05]  /*0ce0*/  @P2 BRA `(.L_x_31) ;  /* 0x0000000000182947 */ /* 0x000fea0003800000 */
[----:B-1-34-:R-:W1:Y:S01]  /*0cf0*/  LDS R2, [UR24+0x8] ;  /* 0x00000818ff027984 */ /* 0x01ae620008000800 */
[----:B------:R-:W3:Y:S01]  /*0d00*/  LDC.64 R8, c[0x0][0x220] ;  /* 0x00008800ff087b82 */ /* 0x000ee20000000a00 */
[----:B------:R-:W-:Y:S02]  /*0d10*/  IMAD.MOV.U32 R3, RZ, RZ, 0x70 ;  /* 0x00000070ff037424 */ /* 0x000fe400078e00ff */
[----:B---3--:R3:W-:Y:S03]  /*0d20*/  STS.64 [UR24], R8 ;  /* 0x00000008ff007988 */ /* 0x0087e60008000a18 */
[----:B-1----:R-:W-:-:S05]  /*0d30*/  LOP3.LUT R2, R2, 0x10, R3, 0xd8, !PT ;  /* 0x0000001002027812 */ /* 0x002fca00078ed803 */
[----:B------:R3:W-:Y:S02]  /*0d40*/  STS [UR24+0x8], R2 ;  /* 0x00000802ff007988 */ /* 0x0007e40008000818 */
.L_x_31:
[----:B----4-:R-:W-:Y:S05]  /*0d50*/  BSYNC B2 ;  /* 0x0000000000027941 */ /* 0x010fea0003800000 */
.L_x_30:
[----:B------:R-:W-:Y:S04]  /*0d60*/  BSSY B3, `(.L_x_32) ;  /* 0x0000011000037945 */ /* 0x000fe80003800000 */
[----:B------:R-:W-:Y:S04]  /*0d70*/  BSSY B2, `(.L_x_33) ;  /* 0x000000e000027945 */ /* 0x000fe80003800000 */
[----:B------:R-:W-:Y:S05]  /*0d80*/  @P2 BRA `(.L_x_34) ;  /* 0x0000000000242947 */ /* 0x000fea0003800000 */
[----:B-1-3--:R-:W1:Y:S01]  /*0d90*/  LDS R2, [UR24+0x34] ;  /* 0x00003418ff027984 */ /* 0x00ae620008000800 */
[----:B------:R-:W-:-:S05]  /*0da0*/  IMAD.MOV.U32 R3, RZ, RZ, 0x3f000000 ;  /* 0x3f000000ff037424 */ /* 0x000fca00078e00ff */
[----:B-1----:R-:W-:-:S05]  /*0db0*/  LOP3.LUT R2, R2, 0xff000000, R3, 0xb8, !PT ;  /* 0xff00000002027812 */ /* 0x002fca00078eb803 */
[----:B------:R1:W-:Y:S01]  /*0dc0*/  STS [UR24+0x34], R2 ;  /* 0x00003402ff007988 */ /* 0x0003e20008000818 */
[----:B------:R-:W-:Y:S05]  /*0dd0*/  @P2 BRA `(.L_x_35) ;  /* 0x00000000001c2947 */ /* 0x000fea0003800000 */
[----:B-1----:R-:W1:Y:S01]  /*0de0*/  LDS R2, [UR24+0x38] ;  /* 0x00003818ff027984 */ /* 0x002e620008000800 */
[----:B------:R-:W-:-:S05]  /*0df0*/  IMAD.MOV.U32 R3, RZ, RZ, 0x7f ;  /* 0x0000007fff037424 */ /* 0x000fca00078e00ff */
[----:B-1----:R-:W-:-:S05]  /*0e00*/  LOP3.LUT R2, R2, 0xff, R3, 0xb8, !PT ;  /* 0x000000ff02027812 */ /* 0x002fca00078eb803 */
[----:B------:R4:W-:Y:S02]  /*0e10*/  STS [UR24+0x38], R2 ;  /* 0x00003802ff007988 */ /* 0x0009e40008000818 */
.L_x_34:
[----:B------:R-:W-:Y:S05]  /*0e20*/  @P2 BREAK B2 ;  /* 0x0000000000022942 */ /* 0x000fea0003800000 */
[----:B------:R-:W-:Y:S05]  /*0e30*/  @P2 BRA `(.L_x_36) ;  /* 0x00000000000c2947 */ /* 0x000fea0003800000 */
[----:B------:R1:W-:Y:S02]  /*0e40*/  STS [UR24+0x20], R5 ;  /* 0x00002005ff007988 */ /* 0x0003e40008000818 */
.L_x_35:
[----:B------:R-:W-:Y:S05]  /*0e50*/  BSYNC B2 ;  /* 0x0000000000027941 */ /* 0x000fea0003800000 */
.L_x_33:
[----:B------:R1:W-:Y:S02]  /*0e60*/  @!P2 STS [UR24+0x24], R4 ;  /* 0x00002404ff00a988 */ /* 0x0003e40008000818 */
.L_x_36:
[----:B------:R-:W-:Y:S05]  /*0e70*/  BSYNC B3 ;  /* 0x0000000000037941 */ /* 0x000fea0003800000 */
.L_x_32:
[----:B------:R-:W-:Y:S05]  /*0e80*/  WARPSYNC.ALL ;  /* 0x0000000000007948 */ /* 0x000fea0003800000 */
[----:B------:R-:W-:Y:S04]  /*0e90*/  BSSY B3, `(.L_x_37) ;  /* 0x000000e000037945 */ /* 0x000fe80003800000 */
[----:B------:R-:W-:Y:S05]  /*0ea0*/  @P2 BRA `(.L_x_38) ;  /* 0x0000000000302947 */ /* 0x000fea0003800000 */
[----:B------:R-:W5:Y:S01]  /*0eb0*/  LDS R3, [UR24+0x34] ;  /* 0x00003418ff037984 */ /* 0x000f620008000800 */
[----:B-1----:R-:W1:Y:S03]  /*0ec0*/  LDC.64 R4, c[0x0][0x248] ;  /* 0x00009200ff047b82 */ /* 0x002e660000000a00 */
[----:B---34-:R-:W3:Y:S01]  /*0ed0*/  LDS R2, [UR24+0x1c] ;  /* 0x00001c18ff027984 */ /* 0x018ee20008000800 */
[C---:B-1----:R-:W-:Y:S01]  /*0ee0*/  SHF.L.U64.HI R5, R4.reuse, 0x1, R5 ;  /* 0x0000000104057819 */ /* 0x042fe20000010205 */
[----:B------:R-:W-:-:S03]  /*0ef0*/  IMAD.SHL.U32 R4, R4, 0x2, RZ ;  /* 0x0000000204047824 */ /* 0x000fc600078e00ff */
[--C-:B------:R-:W-:Y:S02]  /*0f00*/  SHF.R.U32.HI R7, RZ, 0x4, R5.reuse ;  /* 0x00000004ff077819 */ /* 0x100fe40000011605 */
[----:B------:R-:W-:-:S05]  /*0f10*/  SHF.R.U64 R4, R4, 0x4, R5 ;  /* 0x0000000404047819 */ /* 0x000fca0000001205 */
[----:B------:R1:W-:Y:S01]  /*0f20*/  STS [UR24+0xc], R4 ;  /* 0x00000c04ff007988 */ /* 0x0003e20008000818 */
[----:B-----5:R-:W-:Y:S02]  /*0f30*/  LOP3.LUT R3, R3, 0x7, RZ, 0xb8, !PT ;  /* 0x0000000703037812 */ /* 0x020fe400078eb8ff */
[----:B---3--:R-:W-:-:S03]  /*0f40*/  LOP3.LUT R2, R2, 0xf, R7, 0xb8, !PT ;  /* 0x0000000f02027812 */ /* 0x008fc600078eb807 */
[----:B------:R1:W-:Y:S04]  /*0f50*/  STS [UR24+0x34], R3 ;  /* 0x00003403ff007988 */ /* 0x0003e80008000818 */
[----:B------:R1:W-:Y:S02]  /*0f60*/  STS [UR24+0x1c], R2 ;  /* 0x00001c02ff007988 */ /* 0x0003e40008000818 */
.L_x_38:
[----:B------:R-:W-:Y:S05]  /*0f70*/  BSYNC B3 ;  /* 0x0000000000037941 */ /* 0x000fea0003800000 */
.L_x_37:
[----:B------:R-:W-:Y:S04]  /*0f80*/  BSSY B3, `(.L_x_39) ;  /* 0x000001a000037945 */ /* 0x000fe80003800000 */
[----:B------:R-:W-:Y:S04]  /*0f90*/  BSSY B4, `(.L_x_40) ;  /* 0x0000015000047945 */ /* 0x000fe80003800000 */
[----:B------:R-:W-:Y:S05]  /*0fa0*/  @P2 BRA `(.L_x_41) ;  /* 0x0000000000202947 */ /* 0x000fea0003800000 */
[----:B-1-34-:R-:W1:Y:S02]  /*0fb0*/  LDS R2, [UR24+0x34] ;  /* 0x00003418ff027984 */ /* 0x01ae640008000800 */
[----:B-1----:R-:W-:-:S05]  /*0fc0*/  LOP3.LUT R2, R2, 0x38, RZ, 0xb8, !PT ;  /* 0x0000003802027812 */ /* 0x002fca00078eb8ff */
[----:B------:R1:W-:Y:S01]  /*0fd0*/  STS [UR24+0x34], R2 ;  /* 0x00003402ff007988 */ /* 0x0003e20008000818 */
[----:B------:R-:W-:Y:S05]  /*0fe0*/  @P2 BRA `(.L_x_42) ;  /* 0x0000000000202947 */ /* 0x000fea0003800000 */
[----:B-1----:R-:W1:Y:S01]  /*0ff0*/  LDS R2, [UR24+0x8] ;  /* 0x00000818ff027984 */ /* 0x002e620008000800 */
[----:B------:R-:W-:-:S05]  /*1000*/  IMAD.MOV.U32 R3, RZ, RZ, 0x780 ;  /* 0x00000780ff037424 */ /* 0x000fca00078e00ff */
[----:B-1----:R-:W-:-:S05]  /*1010*/  LOP3.LUT R2, R2, 0x300, R3, 0xd8, !PT ;  /* 0x0000030002027812 */ /* 0x002fca00078ed803 */
[----:B------:R1:W-:Y:S02]  /*1020*/  STS [UR24+0x8], R2 ;  /* 0x00000802ff007988 */ /* 0x0003e40008000818 */
.L_x_41:
[----:B------:R-:W-:Y:S05]  /*1030*/  @P2 BRA `(.L_x_43) ;  /* 0x0000000000282947 */ /* 0x000fea0003800000 */
[----:B-1-34-:R-:W1:Y:S02]  /*1040*/  LDS R2, [UR24+0x8] ;  /* 0x00000818ff027984 */ /* 0x01ae640008000800 */
[----:B-1----:R-:W-:-:S05]  /*1050*/  LOP3.LUT R2, R2, 0x1800, RZ, 0xb8, !PT ;  /* 0x0000180002027812 */ /* 0x002fca00078eb8ff */
[----:B------:R3:W-:Y:S02]  /*1060*/  STS [UR24+0x8], R2 ;  /* 0x00000802ff007988 */ /* 0x0007e40008000818 */
.L_x_42:
[----:B------:R-:W-:Y:S05]  /*1070*/  @P2 BREAK B4 ;  /* 0x0000000000042942 */ /* 0x000fea0003800000 */
[----:B------:R-:W-:Y:S05]  /*1080*/  @P2 BRA `(.L_x_44) ;  /* 0x0000000000242947 */ /* 0x000fea0003800000 */
[----:B-1-3--:R-:W1:Y:S01]  /*1090*/  LDS R2, [UR24+0x8] ;  /* 0x00000818ff027984 */ /* 0x00ae620008000800 */
[----:B------:R-:W-:-:S05]  /*10a0*/  IMAD.MOV.U32 R3, RZ, RZ, 0x6000 ;  /* 0x00006000ff037424 */ /* 0x000fca00078e00ff */
[----:B-1----:R-:W-:-:S04]  /*10b0*/  LOP3.LUT R2, R2, 0x6000, R3, 0xd8, !PT ;  /* 0x0000600002027812 */ /* 0x002fc800078ed803 */
[----:B------:R-:W-:-:S05]  /*10c0*/  LOP3.LUT R2, R2, 0x400000, RZ, 0xb8, !PT ;  /* 0x0040000002027812 */ /* 0x000fca00078eb8ff */
[----:B------:R1:W-:Y:S02]  /*10d0*/  STS [UR24+0x8], R2 ;  /* 0x00000802ff007988 */ /* 0x0003e40008000818 */
.L_x_43:
[----:B------:R-:W-:Y:S05]  /*10e0*/  BSYNC B4 ;  /* 0x0000000000047941 */ /* 0x000fea0003800000 */
.L_x_40:
[----:B-1-34-:R-:W1:Y:S02]  /*10f0*/  @!P2 LDS R2, [UR24+0x8] ;  /* 0x00000818ff02a984 */ /* 0x01ae640008000800 */
[----:B-1----:R-:W-:-:S05]  /*1100*/  @!P2 LOP3.LUT R2, R2, 0x8000, RZ, 0xb8, !PT ;  /* 0x000080000202a812 */ /* 0x002fca00078eb8ff */
[----:B------:R4:W-:Y:S02]  /*1110*/  @!P2 STS [UR24+0x8], R2 ;  /* 0x00000802ff00a988 */ /* 0x0009e40008000818 */
.L_x_44:
[----:B------:R-:W-:Y:S05]  /*1120*/  BSYNC B3 ;  /* 0x0000000000037941 */ /* 0x000fea0003800000 */
.L_x_39:
[----:B------:R-:W-:Y:S05]  /*1130*/  WARPSYNC.ALL ;  /* 0x0000000000007948 */ /* 0x000fea0003800000 */
[----:B------:R-:W-:Y:S01]  /*1140*/  UIADD3 UR4, UR4, 0x100, URZ ;  /* 0x0000010004047890 */ /* 0x000fe2000fffe03f */
[----:B------:R-:W-:Y:S01]  /*1150*/  ISETP.GE.AND P1, PT, R15, 0x1, PT ;  /* 0x000000010f00780c */ /* 0x000fe20003f26270 */
[----:B------:R-:W-:Y:S01]  /*1160*/  IMAD.MOV.U32 R24, RZ, RZ, RZ ;  /* 0x000000ffff187224 */ /* 0x000fe200078e00ff */
[----:B------:R-:W-:Y:S01]  /*1170*/  SHF.R.U32.HI R7, RZ, 0x5, R0 ;  /* 0x00000005ff077819 */ /* 0x000fe20000011600 */
[----:B------:R-:W-:-:S04]  /*1180*/  UIADD3 UR50, UP0, UR4, UR50, URZ ;  /* 0x0000003204327290 */ /* 0x000fc8000ff1e03f */
[----:B------:R-:W-:Y:S01]  /*1190*/  ULEA.HI.X.SX32 UR51, UR4, UR51, 0x1, UP0 ;  /* 0x0000003304337291 */ /* 0x000fe200080f0e3f */
[----:B------:R-:W-:Y:S11]  /*11a0*/  @P0 BRA `(.L_x_45) ;  /* 0x0000000000280947 */ /* 0x000ff60003800000 */
[----:B-1-34-:R-:W1:Y:S01]  /*11b0*/  S2R R2, SR_LANEID ;  /* 0x0000000000027919 */ /* 0x01ae620000000000 */
[----:B------:R-:W-:Y:S05]  /*11c0*/  WARPSYNC.ALL ;  /* 0x0000000000007948 */ /* 0x000fea0003800000 */
[----:B-1----:R-:W-:-:S05]  /*11d0*/  IMAD.SHL.U32 R4, R2, 0x4, RZ ;  /* 0x0000000402047824 */ /* 0x002fca00078e00ff */
[----:B------:R-:W1:Y:S01]  /*11e0*/  LDS R5, [R4+UR24] ;  /* 0x0000001804057984 */ /* 0x000e620008000800 */
[----:B------:R-:W-:-:S05]  /*11f0*/  IADD3 R2, P3, R4, UR50, RZ ;  /* 0x0000003204027c10 */ /* 0x000fca000ff7e0ff */
[----:B------:R-:W-:-:S05]  /*1200*/  IMAD.X R3, RZ, RZ, UR51, P3 ;  /* 0x00000033ff037e24 */ /* 0x000fca00098e06ff */
[----:B-1----:R1:W3:Y:S01]  /*1210*/  ATOMG.E.EXCH.STRONG.GPU PT, RZ, [R2], R5 ;  /* 0x0000000502ff73a8 */ /* 0x0022e200041ee100 */
[----:B------:R-:W-:-:S04]  /*1220*/  DEPBAR {5,4,3,2,1,0} ;  /* 0x0000003f0000791a */ /* 0x000fc80000000000 */
[----:B------:R1:W-:Y:S01]  /*1230*/  UTMACCTL.IV [UR50] ;  /* 0x00000000320079b9 */ /* 0x0003e20008000000 */
[----:B------:R-:W-:Y:S01]  /*1240*/  NOP ;  /* 0x0000000000007918 */ /* 0x000fe20000000000 */
.L_x_45:
[----:B------:R-:W-:Y:S05]  /*1250*/  @P0 BRA `(.L_x_46) ;  /* 0x00000000000c0947 */ /* 0x000fea0003800000 */
[----:B------:R0:W-:Y:S01]  /*1260*/  UTMACMDFLUSH ;  /* 0x00000000000079b7 */ /* 0x0001e20000000000 */
[----:B------:R-:W-:Y:S05]  /*1270*/  @P0 BRA `(.L_x_46) ;  /* 0x0000000000040947 */ /* 0x000fea0003800000 */
[----:B------:R-:W-:-:S04]  /*1280*/  DEPBAR.LE SB0, 0x0 ;  /* 0x000080000000791a */ /* 0x000fc80000000000 */
.L_x_46:
[----:B------:R-:W-:Y:S05]  /*1290*/  WARPSYNC.ALL ;  /* 0x0000000000007948 */ /* 0x000fea0003800000 */
[----:B---3--:R-:W-:Y:S01]  /*12a0*/  BAR.SYNC.DEFER_BLOCKING 0x0 ;  /* 0x0000000000007b1d */ /* 0x008fe20000010000 */
[----:B------:R-:W-:Y:S01]  /*12b0*/  R2UR UR25, R7 ;  /* 0x00000000071972ca */ /* 0x000fe200000e0000 */
[----:B------:R-:W-:Y:S01]  /*12c0*/  USHF.L.U32 UR52, UR53, 0x8, URZ ;  /* 0x0000000835347899 */ /* 0x000fe2000800063f */
[----:B------:R-:W-:Y:S01]  /*12d0*/  IMAD.MOV.U32 R25, RZ, RZ, RZ ;  /* 0x000000ffff197224 */ /* 0x000fe200078e00ff */
[----:B------:R-:W-:Y:S01]  /*12e0*/  USHF.L.U32 UR7, UR54, 0x7, URZ ;  /* 0x0000000736077899 */ /* 0x000fe2000800063f */
[----:B------:R-:W-:Y:S01]  /*12f0*/  CS2R R26, SRZ ;  /* 0x00000000001a7805 */ /* 0x000fe2000001ff00 */
[----:B------:R-:W-:Y:S01]  /*1300*/  VOTEU.ALL UP0, P2 ;  /* 0x00000000003f7886 */ /* 0x000fe20001000000 */
[----:B------:R-:W-:Y:S01]  /*1310*/  UMOV UR4, 0x1 ;  /* 0x0000000100047882 */ /* 0x000fe20000000000 */
[----:B------:R-:W-:-:S02]  /*1320*/  CS2R R28, SRZ ;  /* 0x00000000001c7805 */ /* 0x000fc4000001ff00 */
[----:B------:R-:W-:Y:S02]  /*1330*/  CS2R R30, SRZ ;  /* 0x00000000001e7805 */ /* 0x000fe4000001ff00 */
[----:B------:R-:W-:Y:S01]  /*1340*/  CS2R R32, SRZ ;  /* 0x0000000000207805 */ /* 0x000fe2000001ff00 */
[----:B------:R-:W-:-:S04]  /*1350*/  @!UP0 UIADD3 UR4, -UR4, 0x100000, URZ ;  /* 0x0010000004048890 */ /* 0x000fc8000fffe13f */
[----:B------:R-:W-:Y:S02]  /*1360*/  @!UP0 USHF.L.U32 UR5, UR4, 0xb, URZ ;  /* 0x0000000b04058899 */ /* 0x000fe4000800063f */
[----:B------:R-:W-:Y:S01]  /*1370*/  @!UP0 USHF.L.U32 UR4, UR4, 0x1, URZ ;  /* 0x0000000104048899 */ /* 0x000fe2000800063f */
[----:B------:R-:W-:Y:S01]  /*1380*/  CS2R R34, SRZ ;  /* 0x0000000000227805 */ /* 0x000fe2000001ff00 */
[----:B------:R-:W-:Y:S01]  /*1390*/  VOTEU.ALL UP0, P2 ;  /* 0x00000000003f7886 */ /* 0x000fe20001000000 */
[----:B------:R-:W-:Y:S02]  /*13a0*/  CS2R R36, SRZ ;  /* 0x0000000000247805 */ /* 0x000fe4000001ff00 */
[----:B------:R-:W-:Y:S02]  /*13b0*/  CS2R R38, SRZ ;  /* 0x0000000000267805 */ /* 0x000fe4000001ff00 */
[----:B------:R-:W-:Y:S02]  /*13c0*/  CS2R R40, SRZ ;  /* 0x0000000000287805 */ /* 0x000fe4000001ff00 */
[----:B------:R-:W-:-:S02]  /*13d0*/  CS2R R42, SRZ ;  /* 0x00000000002a7805 */ /* 0x000fc4000001ff00 */
[----:B------:R-:W-:Y:S02]  /*13e0*/  CS2R R44, SRZ ;  /* 0x00000000002c7805 */ /* 0x000fe4000001ff00 */
[----:B------:R-:W-:Y:S02]  /*13f0*/  CS2R R46, SRZ ;  /* 0x00000000002e7805 */ /* 0x000fe4000001ff00 */
[----:B------:R-:W-:Y:S02]  /*1400*/  CS2R R48, SRZ ;  /* 0x0000000000307805 */ /* 0x000fe4000001ff00 */
[----:B------:R-:W-:Y:S02]  /*1410*/  CS2R R50, SRZ ;  /* 0x0000000000327805 */ /* 0x000fe4000001ff00 */
[----:B------:R-:W-:Y:S02]  /*1420*/  CS2R R52, SRZ ;  /* 0x0000000000347805 */ /* 0x000fe4000001ff00 */
[----:B------:R-:W-:Y:S01]  /*1430*/  CS2R R54, SRZ ;  /* 0x0000000000367805 */ /* 0x000fe2000001ff00 */
[----:B------:R-:W3:Y:S02]  /*1440*/  FENCE.VIEW.ASYNC.S ;  /* 0x00000000000073c6 */ /* 0x000ee40000000000 */
[----:B---3--:R3:W1:Y:S01]  /*1450*/  @!UP0 SYNCS.EXCH.64 URZ, [UR24+0x18000], UR4 ;  /* 0x01800004183f85b2 */ /* 0x0086620008000100 */
[----:B------:R-:W-:-:S02]  /*1460*/  CS2R R56, SRZ ;  /* 0x0000000000387805 */ /* 0x000fc4000001ff00 */
[----:B------:R-:W-:Y:S02]  /*1470*/  CS2R R58, SRZ ;  /* 0x00000000003a7805 */ /* 0x000fe4000001ff00 */
[----:B------:R-:W-:Y:S02]  /*1480*/  CS2R R60, SRZ ;  /* 0x00000000003c7805 */ /* 0x000fe4000001ff00 */
        /* <DEDUP_REMOVED lines=44> */
[----:B------:R-:W-:Y:S01]  /*1750*/  CS2R R150, SRZ ;  /* 0x0000000000967805 */ /* 0x000fe2000001ff00 */
[----:B-1----:R-:W-:Y:S06]  /*1760*/  @!P1 BRA `(.L_x_47) ;  /* 0x0000000800509947 */ /* 0x002fec0003800000 */
[----:B------:R-:W-:Y:S01]  /*1770*/  USHF.R.U32.HI UR22, URZ, 0x4, UR24 ;  /* 0x000000043f167899 */ /* 0x000fe20008011618 */
[----:B------:R-:W-:Y:S01]  /*1780*/  CS2R R24, SRZ ;  /* 0x0000000000187805 */ /* 0x000fe2000001ff00 */
[----:B---3--:R-:W-:Y:S01]  /*1790*/  UMOV UR4, URZ ;  /* 0x0000003f00047c82 */ /* 0x008fe20008000000 */
[----:B------:R-:W-:Y:S01]  /*17a0*/  CS2R R26, SRZ ;  /* 0x00000000001a7805 */ /* 0x000fe2000001ff00 */
[----:B------:R-:W-:Y:S01]  /*17b0*/  USGXT.U32 UR22, UR22, 0xe ;  /* 0x0000000e1616789a */ /* 0x000fe20008000000 */
[----:B------:R-:W-:Y:S02]  /*17c0*/  CS2R R28, SRZ ;  /* 0x00000000001c7805 */ /* 0x000fe4000001ff00 */
[----:B------:R-:W-:Y:S02]  /*17d0*/  CS2R R30, SRZ ;  /* 0x00000000001e7805 */ /* 0x000fe4000001ff00 */
[----:B------:R-:W-:Y:S01]  /*17e0*/  CS2R R32, SRZ ;  /* 0x0000000000207805 */ /* 0x000fe2000001ff00 */
[----:B------:R-:W-:Y:S01]  /*17f0*/  UIADD3 UR14, UP0, UR22, 0x4000080, URZ ;  /* 0x04000080160e7890 */ /* 0x000fe2000ff1e03f */
[----:B------:R-:W-:-:S02]  /*1800*/  CS2R R34, SRZ ;  /* 0x0000000000227805 */ /* 0x000fc4000001ff00 */
[----:B------:R-:W-:Y:S02]  /*1810*/  CS2R R36, SRZ ;  /* 0x0000000000247805 */ /* 0x000fe4000001ff00 */
[----:B------:R-:W-:Y:S01]  /*1820*/  CS2R R38, SRZ ;  /* 0x0000000000267805 */ /* 0x000fe2000001ff00 */
[----:B------:R-:W-:Y:S01]  /*1830*/  UIADD3.X UR15, UR4, 0x40000040, URZ, UP0, !UPT ;  /* 0x40000040040f7890 */ /* 0x000fe200087fe43f */
        /* <DEDUP_REMOVED lines=55> */
[----:B------:R-:W-:Y:S01]  /*1bb0*/  CS2R R150, SRZ ;  /* 0x0000000000967805 */ /* 0x000fe2000001ff00 */
[----:B------:R-:W-:Y:S02]  /*1bc0*/  UIADD3 UR55, UR24, 0x10000, URZ ;  /* 0x0001000018377890 */ /* 0x000fe4000fffe03f */
[----:B------:R-:W-:Y:S02]  /*1bd0*/  ULOP3.LUT UR22, UR22, 0x4000000, URZ, 0xfc, !UPT ;  /* 0x0400000016167892 */ /* 0x000fe4000f8efc3f */
[----:B------:R-:W-:-:S02]  /*1be0*/  UIADD3.64 UR30, UR14, 0x80, URZ ;  /* 0x000000800e1e7897 */ /* 0x000fc4000fffe03f */
[----:B------:R-:W-:Y:S02]  /*1bf0*/  UIADD3.64 UR34, UR14, 0x100, URZ ;  /* 0x000001000e227897 */ /* 0x000fe4000fffe03f */
[----:B------:R-:W-:Y:S02]  /*1c00*/  UIADD3.64 UR38, UR14, 0x180, URZ ;  /* 0x000001800e267897 */ /* 0x000fe4000fffe03f */
[----:B------:R-:W-:Y:S02]  /*1c10*/  UIADD3.64 UR42, UR14, 0x200, URZ ;  /* 0x000002000e2a7897 */ /* 0x000fe4000fffe03f */
[----:B------:R-:W-:Y:S02]  /*1c20*/  UIADD3.64 UR46, UR14, 0x280, URZ ;  /* 0x000002800e2e7897 */ /* 0x000fe4000fffe03f */
[----:B------:R-:W-:Y:S01]  /*1c30*/  UIADD3.64 UR18, UR14, 0x300, URZ ;  /* 0x000003000e127897 */ /* 0x000fe2000fffe03f */
[----:B------:R-:W-:-:S11]  /*1c40*/  UMOV UR11, URZ ;  /* 0x0000003f000b7c82 */ /* 0x000fd60008000000 */
.L_x_49:
[----:B------:R-:W-:Y:S01]  /*1c50*/  BAR.SYNC.DEFER_BLOCKING 0x0 ;  /* 0x0000000000007b1d */ /* 0x000fe20000010000 */
[----:B------:R-:W-:Y:S01]  /*1c60*/  ELECT P0, URZ, PT ;  /* 0x00000000003f782f */ /* 0x000fe20003800000 */
[----:B----4-:R-:W-:Y:S01]  /*1c70*/  @!P2 IMAD.MOV.U32 R2, RZ, RZ, 0x18000 ;  /* 0x00018000ff02a424 */ /* 0x010fe200078e00ff */
[----:B------:R-:W-:Y:S02]  /*1c80*/  ULOP3.LUT UR6, UR25, 0x1, URZ, 0xc0, !UPT ;  /* 0x0000000119067892 */ /* 0x000fe4000f8ec03f */
[C---:B------:R-:W-:Y:S02]  /*1c90*/  ISETP.LT.U32.AND P0, PT, R6.reuse, 0x40, P0 ;  /* 0x000000400600780c */ /* 0x040fe40000701070 */
[----:B------:R-:W-:Y:S01]  /*1ca0*/  ELECT P1, URZ, PT ;  /* 0x00000000003f782f */ /* 0x000fe20003820000 */
[----:B------:R-:W-:Y:S02]  /*1cb0*/  ULEA UR4, UR6, UR24, 0xe ;  /* 0x0000001806047291 */ /* 0x000fe4000f8e703f */
[----:B------:R-:W-:Y:S01]  /*1cc0*/  ULEA UR6, UR6, UR11, 0x6 ;  /* 0x0000000b06067291 */ /* 0x000fe2000f8e303f */
[----:B------:R-:W-:Y:S01]  /*1cd0*/  ISETP.LT.U32.AND P1, PT, R6, 0x80, P1 ;  /* 0x000000800600780c */ /* 0x000fe20000f21070 */
[----:B------:R-:W-:-:S02]  /*1ce0*/  ULOP3.LUT UR10, UR25, 0x3, URZ, 0xc0, !UPT ;  /* 0x00000003190a7892 */ /* 0x000fc4000f8ec03f */
[----:B------:R-:W-:Y:S02]  /*1cf0*/  USHF.L.U32 UR20, UR25, 0x7, URZ ;  /* 0x0000000719147899 */ /* 0x000fe4000800063f */
[----:B------:R-:W-:Y:S02]  /*1d00*/  ULEA UR8, UR10, UR24, 0xe ;  /* 0x000000180a087291 */ /* 0x000fe4000f8e703f */
[----:B------:R-:W-:Y:S01]  /*1d10*/  VOTEU.ANY UP0, P0 ;  /* 0x00000000003f7886 */ /* 0x000fe20000000100 */
[----:B------:R-:W-:Y:S01]  /*1d20*/  VOTEU.ANY UP2, P0 ;  /* 0x00000000003f7886 */ /* 0x000fe20000040100 */
[----:B------:R-:W-:Y:S02]  /*1d30*/  ULEA UR10, UR10, UR52, 0x6 ;  /* 0x000000340a0a7291 */ /* 0x000fe4000f8e303f */
[----:B------:R-:W-:Y:S01]  /*1d40*/  ULOP3.LUT UR20, UR20, 0x200, URZ, 0xc0, !UPT ;  /* 0x0000020014147892 */ /* 0x000fe2000f8ec03f */
[----:B------:R1:W-:Y:S01]  /*1d50*/  @!P2 SYNCS.ARRIVE.TRANS64 RZ, [UR24+0x18000], R2 ;  /* 0x01800002ffffa9a7 */ /* 0x0003e20008000018 */
[----:B------:R-:W-:-:S02]  /*1d60*/  @UP0 UIADD3 UR4, UR4, 0x10000, URZ ;  /* 0x0001000004040890 */ /* 0x000fc4000fffe03f */
[----:B------:R-:W-:Y:S01]  /*1d70*/  @UP0 UIADD3 UR5, UR24, 0x18000, URZ ;  /* 0x0001800018050890 */ /* 0x000fe2000fffe03f */
[----:B------:R-:W-:Y:S01]  /*1d80*/  @UP0 UMOV UR12, UR26 ;  /* 0x0000001a000c0c82 */ /* 0x000fe20008000000 */
[----:B------:R-:W-:Y:S01]  /*1d90*/  @UP0 UMOV UR13, UR27 ;  /* 0x0000001b000d0c82 */ /* 0x000fe20008000000 */
[----:B------:R-:W-:Y:S01]  /*1da0*/  BAR.SYNC.DEFER_BLOCKING 0x0 ;  /* 0x0000000000007b1d */ /* 0x000fe20000010000 */
[----:B-1----:R-:W-:Y:S01]  /*1db0*/  SHF.L.U32 R2, R13, 0x1f, RZ ;  /* 0x0000001f0d027819 */ /* 0x002fe200000006ff */
[----:B------:R-:W-:-:S04]  /*1dc0*/  ULEA.HI UR20, UR55, UR20, URZ, 0x1c ;  /* 0x0000001437147291 */ /* 0x000fc8000f8fe03f */
[----:B------:R-:W-:Y:S01]  /*1dd0*/  VOTEU.ANY UP1, P1 ;  /* 0x00000000003f7886 */ /* 0x000fe20000820100 */
[----:B------:R-:W-:Y:S01]  /*1de0*/  VOTEU.ANY UP3, P1 ;  /* 0x00000000003f7886 */ /* 0x000fe20000860100 */
[----:B------:R-:W-:Y:S01]  /*1df0*/  ULOP3.LUT UR20, UR20, 0x3fff, URZ, 0xc0, !UPT ;  /* 0x00003fff14147892 */ /* 0x000fe2000f8ec03f */
[----:B------:R-:W-:Y:S02]  /*1e00*/  UMOV UR23, 0x40000040 ;  /* 0x4000004000177882 */ /* 0x000fe40000000000 */
[----:B------:R-:W-:Y:S01]  /*1e10*/  @UP1 UIADD3 UR9, UR24, 0x18000, URZ ;  /* 0x0001800018091890 */ /* 0x000fe2000fffe03f */
[----:B------:R-:W-:Y:S01]  /*1e20*/  @UP1 UMOV UR16, UR48 ;  /* 0x0000003000101c82 */ /* 0x000fe20008000000 */
[----:B------:R-:W-:Y:S01]  /*1e30*/  @UP1 UMOV UR17, UR49 ;  /* 0x0000003100111c82 */ /* 0x000fe20008000000 */
[----:B------:R-:W-:Y:S01]  /*1e40*/  UMOV UR21, 0x40000040 ;  /* 0x4000004000157882 */ /* 0x000fe20000000000 */
[----:B------:R1:W-:Y:S01]  /*1e50*/  @UP2 UTMALDG.2D [UR4], [UR12] ;  /* 0x000000040c0025b4 */ /* 0x0003e20008008000 */
[----:B------:R3:W-:Y:S06]  /*1e60*/  MEMBAR.ALL.CTA ;  /* 0x0000000000007992 */ /* 0x0007ec0000008000 */
[----:B---3--:R-:W3:Y:S02]  /*1e70*/  FENCE.VIEW.ASYNC.S ;  /* 0x00000000000073c6 */ /* 0x008ee40000000000 */
[----:B---3--:R-:W-:Y:S06]  /*1e80*/  BAR.SYNC.DEFER_BLOCKING 0x0 ;  /* 0x0000000000007b1d */ /* 0x008fec0000010000 */
[----:B------:R1:W-:Y:S02]  /*1e90*/  @UP3 UTMALDG.2D [UR8], [UR16] ;  /* 0x00000008100035b4 */ /* 0x0003e40008008000 */
[----:B------:R-:W-:Y:S06]  /*1ea0*/  BAR.SYNC.DEFER_BLOCKING 0x0 ;  /* 0x0000000000007b1d */ /* 0x000fec0000010000 */
[----:B------:R-:W3:Y:S02]  /*1eb0*/  SYNCS.PHASECHK.TRANS64.TRYWAIT P0, [UR24+0x18000], R2 ;  /* 0x01800002ff0075a7 */ /* 0x000ee40008000158 */
[----:B-1-3--:R-:W-:Y:S05]  /*1ec0*/  @!P0 BRA `(.L_x_48) ;  /* 0x0000000800448947 */ /* 0x00afea0003800000 */
.L_x_50:
[----:B------:R-:W-:Y:S02]  /*1ed0*/  WARPGROUP.DEPBAR.LE gsb0, 0x0 ;  /* 0x00008000000079c5 */ /* 0x000fe40000010000 */
[----:B------:R-:W-:Y:S01]  /*1ee0*/  WARPGROUP.ARRIVE ;  /* 0x00000000000079c5 */ /* 0x000fe20000000000 */
[----:B------:R-:W-:Y:S01]  /*1ef0*/  UIADD3 UR12, UP0, UR20, 0x2, URZ ;  /* 0x00000002140c7890 */ /* 0x000fe2000ff1e03f */
[----:B------:R-:W1:Y:S01]  /*1f00*/  LDC R2, c[0x0][0x230] ;  /* 0x00008c00ff027b82 */ /* 0x000e620000000800 */
[----:B------:R-:W-:Y:S01]  /*1f10*/  UMOV UR4, URZ ;  /* 0x0000003f00047c82 */ /* 0x000fe20008000000 */
[----:B------:R-:W-:Y:S01]  /*1f20*/  UIADD3 UR11, UR11, 0x80, URZ ;  /* 0x000000800b0b7890 */ /* 0x000fe2000fffe03f */
[----:B------:R-:W-:Y:S01]  /*1f30*/  LOP3.LUT R13, R13, 0x1, RZ, 0x3c, !PT ;  /* 0x000000010d0d7812 */ /* 0x000fe200078e3cff */
[----:B------:R-:W-:Y:S01]  /*1f40*/  HGMMA.64x256x16.F32 R24, gdesc[UR20].tnspB, R24 ;  /* 0x43e00000141879f0 */ /* 0x000fe20008700818 */
[----:B------:R-:W-:-:S04]  /*1f50*/  UIADD3.X UR13, UR4, 0x40000040, URZ, UP0, !UPT ;  /* 0x40000040040d7890 */ /* 0x000fc800087fe43f */
[----:B------:R-:W-:Y:S02]  /*1f60*/  UIADD3.64 UR28, UR12, 0x2, URZ ;  /* 0x000000020c1c7897 */ /* 0x000fe4000fffe03f */
[----:B------:R-:W-:Y:S02]  /*1f70*/  UIADD3.64 UR32, UR12, 0x4, URZ ;  /* 0x000000040c207897 */ /* 0x000fe4000fffe03f */
[----:B------:R-:W-:Y:S02]  /*1f80*/  UIADD3.64 UR36, UR12, 0x3fe, URZ ;  /* 0x000003fe0c247897 */ /* 0x000fe4000fffe03f */
[----:B------:R-:W-:Y:S02]  /*1f90*/  UIADD3.64 UR40, UR12, 0x400, URZ ;  /* 0x000004000c287897 */ /* 0x000fe4000fffe03f */
[----:B------:R-:W-:Y:S02]  /*1fa0*/  UIADD3.64 UR44, UR12, 0x402, URZ ;  /* 0x000004020c2c7897 */ /* 0x000fe4000fffe03f */
[----:B------:R-:W-:Y:S01]  /*1fb0*/  UIADD3.64 UR16, UR12, 0x404, URZ ;  /* 0x000004040c107897 */ /* 0x000fe2000fffe03f */
[----:B-1----:R-:W-:-:S12]  /*1fc0*/  ISETP.LE.AND P0, PT, R2, UR11, PT ;  /* 0x0000000b02007c0c */ /* 0x002fd8000bf03270 */
[----:B------:R-:W-:-:S15]  /*1fd0*/  HGMMA.64x256x16.F32 R24, gdesc[UR12].tnspB, R24 ;  /* 0x43e000000c1879f0 */ /* 0x000fde0008700818 */
[----:B------:R-:W-:-:S13]  /*1fe0*/  NOP ;  /* 0x0000000000007918 */ /* 0x000fda0000000000 */
        /* <DEDUP_REMOVED lines=10> */
[----:B------:R-:W-:Y:S01]  /*2090*/  HGMMA.64x256x16.F32 R24, gdesc[UR16].tnspB, R24, gsb0 ;  /* 0x43e00000101879f0 */ /* 0x000fe20008000818 */
[----:B------:R-:W-:Y:S05]  /*20a0*/  @!P0 BRA `(.L_x_49) ;  /* 0xfffffff800e88947 */ /* 0x000fea000383ffff */
.L_x_47:
[C---:B----4-:R-:W-:Y:S01]  /*20b0*/  IMAD.SHL.U32 R2, R0.reuse, 0x80, RZ ;  /* 0x0000008000027824 */ /* 0x050fe200078e00ff */
[----:B------:R-:W-:Y:S02]  /*20c0*/  WARPGROUP.DEPBAR.LE gsb0, 0x0 ;  /* 0x00008000000079c5 */ /* 0x000fe40000010000 */
[----:B------:R-:W-:Y:S01]  /*20d0*/  BAR.SYNC.DEFER_BLOCKING 0x0 ;  /* 0x0000000000007b1d */ /* 0x000fe20000010000 */
[----:B------:R-:W-:Y:S01]  /*20e0*/  IMAD.SHL.U32 R3, R0, 0x10, RZ ;  /* 0x0000001000037824 */ /* 0x000fe200078e00ff */
[----:B------:R-:W-:Y:S02]  /*20f0*/  LOP3.LUT R2, R2, 0x780, RZ, 0xc0, !PT ;  /* 0x0000078002027812 */ /* 0x000fe400078ec0ff */
[----:B------:R-:W-:Y:S02]  /*2100*/  ELECT P0, URZ, PT ;  /* 0x00000000003f782f */ /* 0x000fe40003800000 */
[----:B------:R-:W-:Y:S01]  /*2110*/  F2FP.F16.F32.PACK_AB R24, R25, R24 ;  /* 0x000000181918723e */ /* 0x000fe200000000ff */
[----:B------:R-:W-:Y:S01]  /*2120*/  ULOP3.LUT UR25, UR25, 0x3, URZ, 0xc0, !UPT ;  /* 0x0000000319197892 */ /* 0x000fe2000f8ec03f */
[----:B------:R-:W-:Y:S01]  /*2130*/  LOP3.LUT R3, R2, 0x70, R3, 0xf8, !PT ;  /* 0x0000007002037812 */ /* 0x000fe200078ef803 */
[----:B------:R-:W-:Y:S01]  /*2140*/  IMAD.SHL.U32 R2, R0, 0x40, RZ ;  /* 0x0000004000027824 */ /* 0x000fe200078e00ff */
[----:B------:R-:W-:Y:S01]  /*2150*/  F2FP.F16.F32.PACK_AB R25, R27, R26 ;  /* 0x0000001a1b19723e */ /* 0x000fe200000000ff */
[----:B------:R-:W-:Y:S01]  /*2160*/  ULEA UR8, UR25, UR24, 0xe ;  /* 0x0000001819087291 */ /* 0x000fe2000f8e703f */
[----:B------:R-:W-:Y:S01]  /*2170*/  LOP3.LUT R3, R3, 0x10, R0, 0x78, !PT ;  /* 0x0000001003037812 */ /* 0x000fe200078e7800 */
[----:B------:R-:W-:Y:S01]  /*2180*/  ULEA UR9, UR25, UR52, 0x6 ;  /* 0x0000003419097291 */ /* 0x000fe2000f8e303f */
[----:B------:R-:W-:Y:S01]  /*2190*/  F2FP.F16.F32.PACK_AB R56, R57, R56 ;  /* 0x000000383938723e */ /* 0x000fe200000000ff */
[----:B------:R-:W-:Y:S01]  /*21a0*/  UMOV UR10, UR7 ;  /* 0x00000007000a7c82 */ /* 0x000fe20008000000 */
[----:B------:R-:W-:-:S02]  /*21b0*/  LOP3.LUT R2, R3, 0x3800, R2, 0xf8, !PT ;  /* 0x0000380003027812 */ /* 0x000fc400078ef802 */
[----:B------:R-:W-:Y:S02]  /*21c0*/  F2FP.F16.F32.PACK_AB R26, R29, R28 ;  /* 0x0000001c1d1a723e */ /* 0x000fe400000000ff */
[C---:B------:R-:W-:Y:S01]  /*21d0*/  LOP3.LUT R3, R2.reuse, 0x20, RZ, 0x3c, !PT ;  /* 0x0000002002037812 */ /* 0x040fe200078e3cff */
[----:B------:R-:W-:Y:S01]  /*21e0*/  VIADD R0, R2, UR24 ;  /* 0x0000001802007c36 */ /* 0x000fe20008000000 */
[----:B------:R-:W-:Y:S02]  /*21f0*/  F2FP.F16.F32.PACK_AB R27, R31, R30 ;  /* 0x0000001e1f1b723e */ /* 0x000fe400000000ff */
[----:B------:R-:W-:Y:S01]  /*2200*/  F2FP.F16.F32.PACK_AB R57, R59, R58 ;  /* 0x0000003a3b39723e */ /* 0x000fe200000000ff */
[----:B------:R-:W-:Y:S01]  /*2210*/  VIADD R3, R3, UR24 ;  /* 0x0000001803037c36 */ /* 0x000fe20008000000 */
[----:B------:R-:W-:Y:S01]  /*2220*/  F2FP.F16.F32.PACK_AB R88, R89, R88 ;  /* 0x000000585958723e */ /* 0x000fe200000000ff */
[----:B------:R-:W1:Y:S01]  /*2230*/  @!P2 SYNCS.CCTL.IV [UR24+0x18000] ;  /* 0x01800000ff00a9b1 */ /* 0x000e620008000018 */
[----:B------:R-:W-:Y:S01]  /*2240*/  F2FP.F16.F32.PACK_AB R58, R61, R60 ;  /* 0x0000003c3d3a723e */ /* 0x000fe200000000ff */
[----:B-1----:R-:W-:Y:S01]  /*2250*/  STSM.16.M88.4 [R0], R24 ;  /* 0x0000001800007844 */ /* 0x002fe20000000200 */
[----:B------:R-:W-:-:S02]  /*2260*/  F2FP.F16.F32.PACK_AB R59, R63, R62 ;  /* 0x0000003e3f3b723e */ /* 0x000fc400000000ff */
[----:B------:R-:W-:Y:S02]  /*2270*/  F2FP.F16.F32.PACK_AB R89, R91, R90 ;  /* 0x0000005a5b59723e */ /* 0x000fe400000000ff */
[----:B------:R-:W-:Y:S01]  /*2280*/  F2FP.F16.F32.PACK_AB R120, R121, R120 ;  /* 0x000000787978723e */ /* 0x000fe200000000ff */
[----:B------:R-:W-:Y:S01]  /*2290*/  STSM.16.M88.4 [R0+0x4000], R56 ;  /* 0x0040003800007844 */ /* 0x000fe20000000200 */
[----:B------:R-:W-:Y:S02]  /*22a0*/  F2FP.F16.F32.PACK_AB R32, R33, R32 ;  /* 0x000000202120723e */ /* 0x000fe400000000ff */
[----:B------:R-:W-:Y:S02]  /*22b0*/  F2FP.F16.F32.PACK_AB R90, R93, R92 ;  /* 0x0000005c5d5a723e */ /* 0x000fe400000000ff */
[----:B------:R-:W-:Y:S02]  /*22c0*/  F2FP.F16.F32.PACK_AB R91, R95, R94 ;  /* 0x0000005e5f5b723e */ /* 0x000fe400000000ff */
[----:B------:R-:W-:-:S02]  /*22d0*/  F2FP.F16.F32.PACK_AB R121, R123, R122 ;  /* 0x0000007a7b79723e */ /* 0x000fc400000000ff */
[----:B------:R-:W-:Y:S01]  /*22e0*/  F2FP.F16.F32.PACK_AB R33, R35, R34 ;  /* 0x000000222321723e */ /* 0x000fe200000000ff */
[----:B------:R-:W-:Y:S01]  /*22f0*/  STSM.16.M88.4 [R0+0x8000], R88 ;  /* 0x0080005800007844 */ /* 0x000fe20000000200 */
[----:B------:R-:W-:Y:S02]  /*2300*/  F2FP.F16.F32.PACK_AB R64, R65, R64 ;  /* 0x000000404140723e */ /* 0x000fe400000000ff */
[----:B------:R-:W-:Y:S02]  /*2310*/  F2FP.F16.F32.PACK_AB R122, R125, R124 ;  /* 0x0000007c7d7a723e */ /* 0x000fe400000000ff */
[----:B------:R-:W-:Y:S02]  /*2320*/  F2FP.F16.F32.PACK_AB R123, R127, R126 ;  /* 0x0000007e7f7b723e */ /* 0x000fe400000000ff */
[----:B------:R-:W-:Y:S02]  /*2330*/  LOP3.LUT R4, R2, 0x40, RZ, 0x3c, !PT ;  /* 0x0000004002047812 */ /* 0x000fe400078e3cff */
[----:B------:R-:W-:Y:S01]  /*2340*/  F2FP.F16.F32.PACK_AB R34, R37, R36 ;  /* 0x000000242522723e */ /* 0x000fe200000000ff */
[----:B------:R-:W-:Y:S01]  /*2350*/  STSM.16.M88.4 [R0+0xc000], R120 ;  /* 0x00c0007800007844 */ /* 0x000fe20000000200 */
[----:B------:R-:W-:Y:S01]  /*2360*/  F2FP.F16.F32.PACK_AB R35, R39, R38 ;  /* 0x000000262723723e */ /* 0x000fe200000000ff */
[----:B------:R-:W-:Y:S01]  /*2370*/  VIADD R4, R4, UR24 ;  /* 0x0000001804047c36 */ /* 0x000fe20008000000 */
[----:B------:R-:W-:-:S02]  /*2380*/  F2FP.F16.F32.PACK_AB R65, R67, R66 ;  /* 0x000000424341723e */ /* 0x000fc400000000ff */
[----:B------:R-:W-:Y:S01]  /*2390*/  F2FP.F16.F32.PACK_AB R96, R97, R96 ;  /* 0x000000606160723e */ /* 0x000fe200000000ff */
[----:B------:R-:W-:Y:S01]  /*23a0*/  STSM.16.M88.4 [R3], R32 ;  /* 0x0000002003007844 */ /* 0x000fe20000000200 */
[----:B------:R-:W-:Y:S02]  /*23b0*/  F2FP.F16.F32.PACK_AB R66, R69, R68 ;  /* 0x000000444542723e */ /* 0x000fe400000000ff */
[----:B------:R-:W-:Y:S02]  /*23c0*/  F2FP.F16.F32.PACK_AB R67, R71, R70 ;  /* 0x000000464743723e */ /* 0x000fe400000000ff */
[----:B------:R-:W-:Y:S02]  /*23d0*/  F2FP.F16.F32.PACK_AB R97, R99, R98 ;  /* 0x000000626361723e */ /* 0x000fe400000000ff */
[----:B------:R-:W-:Y:S01]  /*23e0*/  F2FP.F16.F32.PACK_AB R128, R129, R128 ;  /* 0x000000808180723e */ /* 0x000fe200000000ff */
[----:B------:R-:W-:Y:S01]  /*23f0*/  STSM.16.M88.4 [R3+0x4000], R64 ;  /* 0x0040004003007844 */ /* 0x000fe20000000200 */
[----:B------:R-:W-:-:S02]  /*2400*/  F2FP.F16.F32.PACK_AB R40, R41, R40 ;  /* 0x000000282928723e */ /* 0x000fc400000000ff */
[----:B------:R-:W-:Y:S02]  /*2410*/  F2FP.F16.F32.PACK_AB R98, R101, R100 ;  /* 0x000000646562723e */ /* 0x000fe400000000ff */
[----:B------:R-:W-:Y:S02]  /*2420*/  F2FP.F16.F32.PACK_AB R99, R103, R102 ;  /* 0x000000666763723e */ /* 0x000fe400000000ff */
[----:B------:R-:W-:Y:S02]  /*2430*/  F2FP.F16.F32.PACK_AB R129, R131, R130 ;  /* 0x000000828381723e */ /* 0x000fe400000000ff */
[----:B------:R-:W-:Y:S01]  /*2440*/  F2FP.F16.F32.PACK_AB R41, R43, R42 ;  /* 0x0000002a2b29723e */ /* 0x000fe200000000ff */
[----:B------:R-:W-:Y:S01]  /*2450*/  STSM.16.M88.4 [R3+0x8000], R96 ;  /* 0x0080006003007844 */ /* 0x000fe20000000200 */
[----:B------:R-:W-:Y:S02]  /*2460*/  F2FP.F16.F32.PACK_AB R72, R73, R72 ;  /* 0x000000484948723e */ /* 0x000fe400000000ff */
[----:B------:R-:W-:-:S02]  /*2470*/  F2FP.F16.F32.PACK_AB R130, R133, R132 ;  /* 0x000000848582723e */ /* 0x000fc400000000ff */
[----:B------:R-:W-:Y:S02]  /*2480*/  F2FP.F16.F32.PACK_AB R131, R135, R134 ;  /* 0x000000868783723e */ /* 0x000fe400000000ff */
[----:B------:R-:W-:Y:S02]  /*2490*/  LOP3.LUT R2, R2, 0x60, RZ, 0x3c, !PT ;  /* 0x0000006002027812 */ /* 0x000fe400078e3cff */
[----:B------:R-:W-:Y:S01]  /*24a0*/  F2FP.F16.F32.PACK_AB R42, R45, R44 ;  /* 0x0000002c2d2a723e */ /* 0x000fe200000000ff */
[----:B------:R-:W-:Y:S01]  /*24b0*/  STSM.16.M88.4 [R3+0xc000], R128 ;  /* 0x00c0008003007844 */ /* 0x000fe20000000200 */
[----:B------:R-:W-:Y:S01]  /*24c0*/  F2FP.F16.F32.PACK_AB R43, R47, R46 ;  /* 0x0000002e2f2b723e */ /* 0x000fe200000000ff */
[----:B------:R-:W-:Y:S01]  /*24d0*/  VIADD R2, R2, UR24 ;  /* 0x0000001802027c36 */ /* 0x000fe20008000000 */
[----:B------:R-:W-:Y:S02]  /*24e0*/  F2FP.F16.F32.PACK_AB R73, R75, R74 ;  /* 0x0000004a4b49723e */ /* 0x000fe400000000ff */
[----:B------:R-:W-:Y:S01]  /*24f0*/  F2FP.F16.F32.PACK_AB R104, R105, R104 ;  /* 0x000000686968723e */ /* 0x000fe200000000ff */
[----:B------:R-:W-:Y:S01]  /*2500*/  STSM.16.M88.4 [R4], R40 ;  /* 0x0000002804007844 */ /* 0x000fe20000000200 */
[----:B------:R-:W-:-:S02]  /*2510*/  F2FP.F16.F32.PACK_AB R74, R77, R76 ;  /* 0x0000004c4d4a723e */ /* 0x000fc400000000ff */
[----:B------:R-:W-:Y:S02]  /*2520*/  F2FP.F16.F32.PACK_AB R75, R79, R78 ;  /* 0x0000004e4f4b723e */ /* 0x000fe400000000ff */
[----:B------:R-:W-:Y:S02]  /*2530*/  F2FP.F16.F32.PACK_AB R105, R107, R106 ;  /* 0x0000006a6b69723e */ /* 0x000fe400000000ff */
[----:B------:R-:W-:Y:S01]  /*2540*/  F2FP.F16.F32.PACK_AB R136, R137, R136 ;  /* 0x000000888988723e */ /* 0x000fe200000000ff */
[----:B------:R-:W-:Y:S01]  /*2550*/  STSM.16.M88.4 [R4+0x4000], R72 ;  /* 0x0040004804007844 */ /* 0x000fe20000000200 */
[----:B------:R-:W-:Y:S02]  /*2560*/  F2FP.F16.F32.PACK_AB R48, R49, R48 ;  /* 0x000000303130723e */ /* 0x000fe400000000ff */
[----:B------:R-:W-:Y:S02]  /*2570*/  F2FP.F16.F32.PACK_AB R106, R109, R108 ;  /* 0x0000006c6d6a723e */ /* 0x000fe400000000ff */
        /* <DEDUP_REMOVED lines=11> */
[----:B------:R-:W-:Y:S01]  /*2630*/  F2FP.F16.F32.PACK_AB R112, R113, R112 ;  /* 0x000000707170723e */ /* 0x000fe200000000ff */
[----:B------:R-:W-:Y:S01]  /*2640*/  STSM.16.M88.4 [R2], R48 ;  /* 0x0000003002007844 */ /* 0x000fe20000000200 */
        /* <DEDUP_REMOVED lines=8> */
[----:B------:R-:W-:Y:S01]  /*26d0*/  F2FP.F16.F32.PACK_AB R146, R149, R148 ;  /* 0x000000949592723e */ /* 0x000fe200000000ff */
[----:B------:R-:W-:Y:S01]  /*26e0*/  STSM.16.M88.4 [R2+0x8000], R112 ;  /* 0x0080007002007844 */ /* 0x000fe20000000200 */
[----:B------:R-:W-:-:S02]  /*26f0*/  F2FP.F16.F32.PACK_AB R147, R151, R150 ;  /* 0x000000969793723e */ /* 0x000fc400000000ff */
[----:B------:R-:W-:-:S03]  /*2700*/  ISETP.LT.U32.AND P0, PT, R6, 0x80, P0 ;  /* 0x000000800600780c */ /* 0x000fc60000701070 */
[----:B------:R-:W-:Y:S01]  /*2710*/  STSM.16.M88.4 [R2+0xc000], R144 ;  /* 0x00c0009002007844 */ /* 0x000fe20000000200 */
[----:B------:R1:W-:Y:S06]  /*2720*/  MEMBAR.ALL.CTA ;  /* 0x0000000000007992 */ /* 0x0003ec0000008000 */
[----:B-1----:R-:W1:Y:S03]  /*2730*/  FENCE.VIEW.ASYNC.S ;  /* 0x00000000000073c6 */ /* 0x002e660000000000 */
[----:B-1----:R-:W-:Y:S01]  /*2740*/  VOTEU.ANY UP0, P0 ;  /* 0x00000000003f7886 */ /* 0x002fe20000000100 */
[----:B------:R-:W-:-:S04]  /*2750*/  VOTEU.ANY UP1, P0 ;  /* 0x00000000003f7886 */ /* 0x000fc80000020100 */
[----:B---3--:R-:W-:Y:S01]  /*2760*/  @UP0 UMOV UR4, UR50 ;  /* 0x0000003200040c82 */ /* 0x008fe20008000000 */
[----:B------:R-:W-:Y:S01]  /*2770*/  @UP0 UMOV UR5, UR51 ;  /* 0x0000003300050c82 */ /* 0x000fe20008000000 */
[----:B------:R-:W-:Y:S06]  /*2780*/  BAR.SYNC.DEFER_BLOCKING 0x0 ;  /* 0x0000000000007b1d */ /* 0x000fec0000010000 */
[----:B------:R1:W-:Y:S01]  /*2790*/  @UP1 UTMASTG.2D [UR8], [UR4] ;  /* 0x00000008040013b5 */ /* 0x0003e20008008000 */
[----:B------:R0:W-:Y:S01]  /*27a0*/  UTMACMDFLUSH ;  /* 0x00000000000079b7 */ /* 0x0001e20000000000 */
[----:B------:R-:W-:-:S04]  /*27b0*/  DEPBAR.LE SB0, 0x0 ;  /* 0x000080000000791a */ /* 0x000fc80000000000 */
[----:B------:R-:W-:Y:S06]  /*27c0*/  BAR.SYNC.DEFER_BLOCKING 0x0 ;  /* 0x0000000000007b1d */ /* 0x000fec0000010000 */
[----:B-1----:R-:W-:Y:S05]  /*27d0*/  EXIT ;  /* 0x000000000000794d */ /* 0x002fea0003800000 */
.L_x_48:
[----:B------:R-:W1:Y:S02]  /*27e0*/  SYNCS.PHASECHK.TRANS64.TRYWAIT P0, [UR24+0x18000], R2 ;  /* 0x01800002ff0075a7 */ /* 0x000e640008000158 */
[----:B-1----:R-:W-:Y:S05]  /*27f0*/  @!P0 BRA `(.L_x_48) ;  /* 0xfffffffc00f88947 */ /* 0x002fea000383ffff */
[----:B------:R-:W-:Y:S05]  /*2800*/  BRA `(.L_x_50) ;  /* 0xfffffff400b07947 */ /* 0x000fea000383ffff */
.L_x_51:
[----:B------:R-:W-:-:S00]  /*2810*/  BRA `(.L_x_51) ;  /* 0xfffffffc00fc7947 */ /* 0x000fc0000383ffff */
[----:B------:R-:W-:-:S00]  /*2820*/  NOP ;  /* 0x0000000000007918 */ /* 0x000fc00000000000 */
        /* <DEDUP_REMOVED lines=13> */
.L_x_52:


//--------------------- .nv.shared.gluon_wgmma    --------------------------
	.section	.nv.shared.gluon_wgmma,"aw",@nobits
	.sectionflags	@""
	.align	16
	.zero		1024


//--------------------- .nv.shared.reserved.0     --------------------------
	.section	.nv.shared.reserved.0,"aw",@nobits
	.weak		__nv_reservedSMEM_offset_0_alias
	.size		__nv_reservedSMEM_offset_0_alias, 0, 0
	.other		__nv_reservedSMEM_offset_0_alias,@"STO_CUDA_RESERVED_SHARED STV_DEFAULT"
__nv_reservedSMEM_offset_0_alias:
	.zero		0


//--------------------- .nv.constant0.gluon_wgmma --------------------------
	.section	.nv.constant0.gluon_wgmma,"a",@progbits
	.sectionflags	@""
	.align	4
.nv.constant0.gluon_wgmma:
	.zero		608


//--------------------- SYMBOLS --------------------------

	.type		.nv.reservedSmem.offset0,@object
	.size		.nv.reservedSmem.offset0,0x4
